	.target	sm_90a

	.elftype	@"ET_EXEC"


//--------------------- .note.nv.tkinfo           --------------------------
	.section	.note.nv.tkinfo,"",@"SHT_NOTE"
	.sectionflags	@"SHF_NOTE_NV_TKINFO"
	.tkinfo
        /*0018*/ 	.word	0x00000002
        /*0030*/ 	.string	""
        /*0030*/ 	.string	"ptxas"
        /*0030*/ 	.string	"Cuda compilation tools, release 13.0, V13.0.88"
        /*0030*/ 	.string	"Build cuda_13.0.r13.0/compiler.36424714_0"
        /*0030*/ 	.string	"-v  -suppress-debug-info  -lineinfo  -arch sm_90a "



//--------------------- .note.nv.cuinfo           --------------------------
	.section	.note.nv.cuinfo,"",@"SHT_NOTE"
	.sectionflags	@"SHF_NOTE_NV_CUINFO"
        /*0018*/ 	.short	0x0002
        /*001a*/ 	.short	0x005a
        /*001c*/ 	.short	0x0082
	.zero		2


//--------------------- .nv.info                  --------------------------
	.section	.nv.info,"",@"SHT_CUDA_INFO"
	.align	4


	//----- nvinfo : EIATTR_REGCOUNT
	.align		4
        /*0000*/ 	.byte	0x04, 0x2f
        /*0002*/ 	.short	(.L_1 - .L_0)
	.align		4
.L_0:
        /*0004*/ 	.word	index@(gluon_wgmma)
        /*0008*/ 	.word	0x000000ff


	//----- nvinfo : EIATTR_FRAME_SIZE
	.align		4
.L_1:
        /*000c*/ 	.byte	0x04, 0x11
        /*000e*/ 	.short	(.L_3 - .L_2)
	.align		4
.L_2:
        /*0010*/ 	.word	index@(gluon_wgmma)
        /*0014*/ 	.word	0x00000278


	//----- nvinfo : EIATTR_MIN_STACK_SIZE
	.align		4
.L_3:
        /*0018*/ 	.byte	0x04, 0x12
        /*001a*/ 	.short	(.L_5 - .L_4)
	.align		4
.L_4:
        /*001c*/ 	.word	index@(gluon_wgmma)
        /*0020*/ 	.word	0x00000278
.L_5:


//--------------------- .nv.compat                --------------------------
	.section	.nv.compat,"",@"SHT_CUDA_COMPAT_INFO"
	.align	4
        /*0000*/ 	.byte	0x02, 0x09, 0x01, 0x00, 0x02, 0x02, 0x04, 0x00, 0x02, 0x05, 0x05, 0x00, 0x03, 0x07, 0x01, 0x01
        /*0010*/ 	.byte	0x02, 0x03, 0x03, 0x00, 0x02, 0x06, 0x01, 0x00, 0x04, 0x0b, 0x08, 0x00, 0x00, 0x00, 0x00, 0x00
        /*0020*/ 	.byte	0x00, 0x00, 0x00, 0x00


//--------------------- .nv.info.gluon_wgmma      --------------------------
	.section	.nv.info.gluon_wgmma,"",@"SHT_CUDA_INFO"
	.sectionflags	@""
	.align	4


	//----- nvinfo : EIATTR_CUDA_API_VERSION
	.align		4
        /*0000*/ 	.byte	0x04, 0x37
        /*0002*/ 	.short	(.L_7 - .L_6)
.L_6:
        /*0004*/ 	.word	0x00000082


	//----- nvinfo : EIATTR_KPARAM_INFO
	.align		4
.L_7:
        /*0008*/ 	.byte	0x04, 0x17
        /*000a*/ 	.short	(.L_9 - .L_8)
.L_8:
        /*000c*/ 	.word	0x00000000
        /*0010*/ 	.short	0x000a
        /*0012*/ 	.short	0x0048
        /*0014*/ 	.byte	0x00, 0xf4, 0x21, 0x00


	//----- nvinfo : EIATTR_KPARAM_INFO
	.align		4
.L_9:
        /*0018*/ 	.byte	0x04, 0x17
        /*001a*/ 	.short	(.L_11 - .L_10)
.L_10:
        /*001c*/ 	.word	0x00000000
        /*0020*/ 	.short	0x0009
        /*0022*/ 	.short	0x0040
        /*0024*/ 	.byte	0x00, 0xf4, 0x21, 0x00


	//----- nvinfo : EIATTR_KPARAM_INFO
	.align		4
.L_11:
        /*0028*/ 	.byte	0x04, 0x17
        /*002a*/ 	.short	(.L_13 - .L_12)
.L_12:
        /*002c*/ 	.word	0x00000000
        /*0030*/ 	.short	0x0008
        /*0032*/ 	.short	0x0038
        /*0034*/ 	.byte	0x00, 0xf0, 0x21, 0x00


	//----- nvinfo : EIATTR_KPARAM_INFO
	.align		4
.L_13:
        /*0038*/ 	.byte	0x04, 0x17
        /*003a*/ 	.short	(.L_15 - .L_14)
.L_14:
        /*003c*/ 	.word	0x00000000
        /*0040*/ 	.short	0x0007
        /*0042*/ 	.short	0x0030
        /*0044*/ 	.byte	0x00, 0xf0, 0x21, 0x00


	//----- nvinfo : EIATTR_KPARAM_INFO
	.align		4
.L_15:
        /*0048*/ 	.byte	0x04, 0x17
        /*004a*/ 	.short	(.L_17 - .L_16)
.L_16:
        /*004c*/ 	.word	0x00000000
        /*0050*/ 	.short	0x0006
        /*0052*/ 	.short	0x0028
        /*0054*/ 	.byte	0x00, 0xf0, 0x21, 0x00


	//----- nvinfo : EIATTR_KPARAM_INFO
	.align		4
.L_17:
        /*0058*/ 	.byte	0x04, 0x17
        /*005a*/ 	.short	(.L_19 - .L_18)
.L_18:
        /*005c*/ 	.word	0x00000000
        /*0060*/ 	.short	0x0005
        /*0062*/ 	.short	0x0020
        /*0064*/ 	.byte	0x00, 0xf0, 0x11, 0x00


	//----- nvinfo : EIATTR_KPARAM_INFO
	.align		4
.L_19:
        /*0068*/ 	.byte	0x04, 0x17
        /*006a*/ 	.short	(.L_21 - .L_20)
.L_20:
        /*006c*/ 	.word	0x00000000
        /*0070*/ 	.short	0x0004
        /*0072*/ 	.short	0x001c
        /*0074*/ 	.byte	0x00, 0xf0, 0x11, 0x00


	//----- nvinfo : EIATTR_KPARAM_INFO
	.align		4
.L_21:
        /*0078*/ 	.byte	0x04, 0x17
        /*007a*/ 	.short	(.L_23 - .L_22)
.L_22:
        /*007c*/ 	.word	0x00000000
        /*0080*/ 	.short	0x0003
        /*0082*/ 	.short	0x0018
        /*0084*/ 	.byte	0x00, 0xf0, 0x11, 0x00


	//----- nvinfo : EIATTR_KPARAM_INFO
	.align		4
.L_23:
        /*0088*/ 	.byte	0x04, 0x17
        /*008a*/ 	.short	(.L_25 - .L_24)
.L_24:
        /*008c*/ 	.word	0x00000000
        /*0090*/ 	.short	0x0002
        /*0092*/ 	.short	0x0010
        /*0094*/ 	.byte	0x00, 0xf4, 0x21, 0x00


	//----- nvinfo : EIATTR_KPARAM_INFO
	.align		4
.L_25:
        /*0098*/ 	.byte	0x04, 0x17
        /*009a*/ 	.short	(.L_27 - .L_26)
.L_26:
        /*009c*/ 	.word	0x00000000
        /*00a0*/ 	.short	0x0001
        /*00a2*/ 	.short	0x0008
        /*00a4*/ 	.byte	0x00, 0xf4, 0x21, 0x00


	//----- nvinfo : EIATTR_KPARAM_INFO
	.align		4
.L_27:
        /*00a8*/ 	.byte	0x04, 0x17
        /*00aa*/ 	.short	(.L_29 - .L_28)
.L_28:
        /*00ac*/ 	.word	0x00000000
        /*00b0*/ 	.short	0x0000
        /*00b2*/ 	.short	0x0000
        /*00b4*/ 	.byte	0x00, 0xf4, 0x21, 0x00


	//----- nvinfo : EIATTR_SPARSE_MMA_MASK
	.align		4
.L_29:
        /*00b8*/ 	.byte	0x03, 0x50
        /*00ba*/ 	.short	0x0000


	//----- nvinfo : EIATTR_MAXREG_COUNT
	.align		4
        /*00bc*/ 	.byte	0x03, 0x1b
        /*00be*/ 	.short	0x00ff


	//----- nvinfo : EIATTR_NUM_BARRIERS
	.align		4
        /*00c0*/ 	.byte	0x02, 0x4c
        /*00c2*/ 	.byte	0x01
	.zero		1


	//----- nvinfo : EIATTR_ANNOTATIONS
	.align		4
        /*00c4*/ 	.byte	0x04, 0x55
        /*00c6*/ 	.short	(.L_31 - .L_30)


	//   ....[0]....
.L_30:
        /*00c8*/ 	.word	0x00000001
        /*00cc*/ 	.byte	0x90, 0x11, 0x00, 0x00, 0x01, 0x00, 0x00, 0x00, 0xd0, 0x11, 0x00, 0x00, 0x01, 0x00, 0x00, 0x00
        /* <DEDUP_REMOVED lines=275> */
        /*120c*/ 	.byte	0xc0, 0x49, 0x00, 0x00, 0x01, 0x00, 0x00, 0x00, 0xd0, 0x49, 0x00, 0x00


	//----- nvinfo : EIATTR_MERCURY_ISA_VERSION
	.align		4
.L_31:
        /*1218*/ 	.byte	0x03, 0x5f
        /*121a*/ 	.short	0x0101


	//----- nvinfo : EIATTR_INT_WARP_WIDE_INSTR_OFFSETS
	.align		4
        /*121c*/ 	.byte	0x04, 0x31
        /*121e*/ 	.short	(.L_33 - .L_32)


	//   ....[0]....
.L_32:
        /*1220*/ 	.word	0x00001e50


	//   ....[1]....
        /*1224*/ 	.word	0x00001ee0


	//   ....[2]....
        /*1228*/ 	.word	0x00002ee0


	//----- nvinfo : EIATTR_COOP_GROUP_MASK_REGIDS
	.align		4
.L_33:
        /*122c*/ 	.byte	0x04, 0x29
        /*122e*/ 	.short	(.L_35 - .L_34)


	//   ....[0]....
.L_34:
        /*1230*/ 	.word	0xffffffff


	//   ....[1]....
        /*1234*/ 	.word	0xffffffff


	//   ....[2]....
        /*1238*/ 	.word	0xffffffff


	//----- nvinfo : EIATTR_COOP_GROUP_INSTR_OFFSETS
	.align		4
.L_35:
        /*123c*/ 	.byte	0x04, 0x28
        /*123e*/ 	.short	(.L_37 - .L_36)


	//   ....[0]....
.L_36:
        /*1240*/ 	.word	0x00000170


	//   ....[1]....
        /*1244*/ 	.word	0x00000750


	//   ....[2]....
        /*1248*/ 	.word	0x00000d20


	//----- nvinfo : EIATTR_MBARRIER_INSTR_OFFSETS
	.align		4
.L_37:
        /*124c*/ 	.byte	0x04, 0x39
        /*124e*/ 	.short	(.L_39 - .L_38)


	//   ....[0]....
.L_38:
        /*1250*/ 	.word	0x00001fa0
        /*1254*/ 	.word	0x000000ff
        /*1258*/ 	.word	0x00018000
        /*125c*/ 	.short	0x0100
        /*125e*/ 	.byte	0x3c
	.zero		1


	//   ....[1]....
        /*1260*/ 	.word	0x00003090
        /*1264*/ 	.word	0x000000ff
        /*1268*/ 	.word	0x00018000
        /*126c*/ 	.short	0x010a
        /*126e*/ 	.byte	0x3c
	.zero		1


	//   ....[2]....
        /*1270*/ 	.word	0x00004100
        /*1274*/ 	.word	0x000000ff
        /*1278*/ 	.word	0x00018000
        /*127c*/ 	.short	0x0108
        /*127e*/ 	.byte	0x3c
	.zero		1


	//   ....[3]....
        /*1280*/ 	.word	0x000055e0
        /*1284*/ 	.word	0x000000ff
        /*1288*/ 	.word	0x00018000
        /*128c*/ 	.short	0x010a
        /*128e*/ 	.byte	0x3c
	.zero		1


	//----- nvinfo : EIATTR_NUM_MBARRIERS
	.align		4
.L_39:
        /*1290*/ 	.byte	0x03, 0x38
        /*1292*/ 	.short	0x0001


	//----- nvinfo : EIATTR_EXIT_INSTR_OFFSETS
	.align		4
        /*1294*/ 	.byte	0x04, 0x1c
        /*1296*/ 	.short	(.L_41 - .L_40)


	//   ....[0]....
.L_40:
        /*1298*/ 	.word	0x000055d0


	//----- nvinfo : EIATTR_REQNTID
	.align		4
.L_41:
        /*129c*/ 	.byte	0x04, 0x10
        /*129e*/ 	.short	(.L_43 - .L_42)
.L_42:
        /*12a0*/ 	.word	0x00000080
        /*12a4*/ 	.word	0x00000001
        /*12a8*/ 	.word	0x00000001


	//----- nvinfo : EIATTR_CRS_STACK_SIZE
	.align		4
.L_43:
        /*12ac*/ 	.byte	0x04, 0x1e
        /*12ae*/ 	.short	(.L_45 - .L_44)
.L_44:
        /*12b0*/ 	.word	0x00000000


	//----- nvinfo : EIATTR_CBANK_PARAM_SIZE
	.align		4
.L_45:
        /*12b4*/ 	.byte	0x03, 0x19
        /*12b6*/ 	.short	0x0050


	//----- nvinfo : EIATTR_PARAM_CBANK
	.align		4
        /*12b8*/ 	.byte	0x04, 0x0a
        /*12ba*/ 	.short	(.L_47 - .L_46)
	.align		4
.L_46:
        /*12bc*/ 	.word	index@(.nv.constant0.gluon_wgmma)
        /*12c0*/ 	.short	0x0210
        /*12c2*/ 	.short	0x0050


	//----- nvinfo : EIATTR_SW_WAR
	.align		4
.L_47:
        /*12c4*/ 	.byte	0x04, 0x36
        /*12c6*/ 	.short	(.L_49 - .L_48)
.L_48:
        /*12c8*/ 	.word	0x00000008
.L_49:


//--------------------- .nv.callgraph             --------------------------
	.section	.nv.callgraph,"",@"SHT_CUDA_CALLGRAPH"
	.align	4
	.sectionentsize	8
	.align		4
        /*0000*/ 	.word	0x00000000
	.align		4
        /*0004*/ 	.word	0xffffffff
	.align		4
        /*0008*/ 	.word	0x00000000
	.align		4
        /*000c*/ 	.word	0xfffffffe
	.align		4
        /*0010*/ 	.word	0x00000000
	.align		4
        /*0014*/ 	.word	0xfffffffd
	.align		4
        /*0018*/ 	.word	0x00000000
	.align		4
        /*001c*/ 	.word	0xfffffffc


//--------------------- .text.gluon_wgmma         --------------------------
	.section	.text.gluon_wgmma,"ax",@progbits
	.align	128
        .global         gluon_wgmma
        .type           gluon_wgmma,@function
        .size           gluon_wgmma,(.L_x_52 - gluon_wgmma)
        .other          gluon_wgmma,@"STO_CUDA_ENTRY STV_DEFAULT"
gluon_wgmma:
.text.gluon_wgmma:
[----:B------:R-:W1:Y:S01]  /*0000*/  LDC R1, c[0x0][0x28] ;  /* 0x00000a00ff017b82 */ /* 0x000e620000000800 */
[----:B------:R-:W2:Y:S07]  /*0010*/  S2R R164, SR_TID.X ;  /* 0x0000000000a47919 */ /* 0x000eae0000002100 */
[----:B------:R-:W3:Y:S01]  /*0020*/  S2UR UR4, SR_CgaCtaId ;  /* 0x00000000000479c3 */ /* 0x000ee20000008800 */
[----:B------:R-:W-:Y:S01]  /*0030*/  UMOV UR60, 0x400 ;  /* 0x00000400003c7882 */ /* 0x000fe20000000000 */
[----:B------:R-:W-:Y:S01]  /*0040*/  BSSY B0, `(.L_x_0) ;  /* 0x0000020000007945 */ /* 0x000fe20003800000 */
[----:B------:R-:W4:Y:S01]  /*0050*/  S2R R19, SR_CTAID.Y ;  /* 0x0000000000137919 */ /* 0x000f220000002600 */
[----:B-1----:R-:W-:Y:S01]  /*0060*/  VIADD R1, R1, 0xfffffd88 ;  /* 0xfffffd8801017836 */ /* 0x002fe20000000000 */
[----:B------:R-:W4:Y:S03]  /*0070*/  S2R R0, SR_CTAID.Z ;  /* 0x0000000000007919 */ /* 0x000f260000002700 */
[----:B------:R-:W1:Y:S01]  /*0080*/  LDC R4, c[0x0][0xc] ;  /* 0x00000300ff047b82 */ /* 0x000e620000000800 */
[----:B------:R-:W1:Y:S07]  /*0090*/  S2R R5, SR_CTAID.X ;  /* 0x0000000000057919 */ /* 0x000e6e0000002500 */
[----:B------:R-:W4:Y:S08]  /*00a0*/  LDC R6, c[0x0][0x10] ;  /* 0x00000400ff067b82 */ /* 0x000f300000000800 */
[----:B------:R-:W5:Y:S01]  /*00b0*/  LDC R13, c[0x0][0x228] ;  /* 0x00008a00ff0d7b82 */ /* 0x000f620000000800 */
[----:B---3--:R-:W-:Y:S01]  /*00c0*/  ULEA UR60, UR4, UR60, 0x18 ;  /* 0x0000003c043c7291 */ /* 0x008fe2000f8ec03f */
[----:B--2---:R-:W-:-:S06]  /*00d0*/  LOP3.LUT R10, R164, 0x7f, RZ, 0xc0, !PT ;  /* 0x0000007fa40a7812 */ /* 0x004fcc00078ec0ff */
[----:B------:R-:W2:Y:S01]  /*00e0*/  LDC R18, c[0x0][0x230] ;  /* 0x00008c00ff127b82 */ /* 0x000ea20000000800 */
[C---:B------:R-:W-:Y:S02]  /*00f0*/  ISETP.GE.U32.AND P0, PT, R10.reuse, 0x20, PT ;  /* 0x000000200a00780c */ /* 0x040fe40003f06070 */
[C---:B------:R-:W-:Y:S02]  /*0100*/  ISETP.NE.U32.AND P1, PT, R10.reuse, RZ, PT ;  /* 0x000000ff0a00720c */ /* 0x040fe40003f25070 */
[----:B------:R-:W-:Y:S01]  /*0110*/  LEA R12, R10, UR60, 0x2 ;  /* 0x0000003c0a0c7c11 */ /* 0x000fe2000f8e10ff */
[----:B----4-:R-:W-:Y:S02]  /*0120*/  IMAD R0, R0, R6, R19 ;  /* 0x0000000600007224 */ /* 0x010fe400078e0213 */
[----:B------:R-:W3:Y:S02]  /*0130*/  LDC.64 R2, c[0x0][0x250] ;  /* 0x00009400ff027b82 */ /* 0x000ee40000000a00 */
[----:B-1----:R-:W-:-:S02]  /*0140*/  IMAD R0, R0, R4, R5 ;  /* 0x0000000400007224 */ /* 0x002fc400078e0205 */
[----:B-----5:R-:W-:Y:S02]  /*0150*/  VIADD R13, R13, 0xffffffff ;  /* 0xffffffff0d0d7836 */ /* 0x020fe40000000000 */
[----:B------:R1:W-:Y:S01]  /*0160*/  @!P0 STS [R12], RZ ;  /* 0x000000ff0c008388 */ /* 0x0003e20000000800 */
[----:B------:R-:W-:Y:S01]  /*0170*/  NOP ;  /* 0x0000000000007918 */ /* 0x000fe20000000000 */
[----:B--2---:R-:W-:Y:S02]  /*0180*/  VIADD R6, R18, 0xffffffff ;  /* 0xffffffff12067836 */ /* 0x004fe40000000000 */
[----:B------:R1:W-:Y:S01]  /*0190*/  @!P1 STS [UR60+0x24], R13 ;  /* 0x0000240dff009988 */ /* 0x0003e2000800083c */
[----:B------:R-:W-:-:S03]  /*01a0*/  IMAD R11, R0, 0x180, RZ ;  /* 0x00000180000b7824 */ /* 0x000fc600078e02ff */
[----:B------:R1:W-:Y:S02]  /*01b0*/  @!P1 STS [UR60+0x20], R6 ;  /* 0x00002006ff009988 */ /* 0x0003e4000800083c */
[----:B---3--:R-:W-:Y:S01]  /*01c0*/  IADD3 R8, P2, R11, R2, RZ ;  /* 0x000000020b087210 */ /* 0x008fe20007f5e0ff */
[----:B-1----:R-:W-:-:S12]  /*01d0*/  @P1 BRA `(.L_x_1) ;  /* 0x0000000000181947 */ /* 0x002fd80003800000 */
[----:B------:R-:W1:Y:S01]  /*01e0*/  LDS R0, [UR60+0x8] ;  /* 0x0000083cff007984 */ /* 0x000e620008000800 */
[----:B------:R-:W2:Y:S01]  /*01f0*/  LDC.64 R14, c[0x0][0x210] ;  /* 0x00008400ff0e7b82 */ /* 0x000ea20000000a00 */
[----:B------:R-:W-:Y:S02]  /*0200*/  IMAD.MOV.U32 R5, RZ, RZ, 0x70 ;  /* 0x00000070ff057424 */ /* 0x000fe400078e00ff */
[----:B--2---:R2:W-:Y:S03]  /*0210*/  STS.64 [UR60], R14 ;  /* 0x0000000eff007988 */ /* 0x0045e60008000a3c */
[----:B-1----:R-:W-:-:S05]  /*0220*/  LOP3.LUT R0, R0, 0x10, R5, 0xd8, !PT ;  /* 0x0000001000007812 */ /* 0x002fca00078ed805 */
[----:B------:R2:W-:Y:S02]  /*0230*/  STS [UR60+0x8], R0 ;  /* 0x00000800ff007988 */ /* 0x0005e4000800083c */
.L_x_1:
[----:B------:R-:W-:Y:S05]  /*0240*/  BSYNC B0 ;  /* 0x0000000000007941 */ /* 0x000fea0003800000 */
.L_x_0:
[----:B------:R-:W-:Y:S04]  /*0250*/  BSSY B0, `(.L_x_2) ;  /* 0x000000a000007945 */ /* 0x000fe80003800000 */
[----:B------:R-:W-:Y:S05]  /*0260*/  @P1 BRA `(.L_x_3) ;  /* 0x0000000000201947 */ /* 0x000fea0003800000 */
[----:B--2---:R-:W1:Y:S01]  /*0270*/  LDS R0, [UR60+0x34] ;  /* 0x0000343cff007984 */ /* 0x004e620008000800 */
[----:B------:R-:W-:Y:S02]  /*0280*/  IMAD.MOV.U32 R5, RZ, RZ, 0x3f000000 ;  /* 0x3f000000ff057424 */ /* 0x000fe400078e00ff */
[----:B------:R-:W-:Y:S01]  /*0290*/  @!P1 IMAD.MOV.U32 R4, RZ, RZ, 0x7f ;  /* 0x0000007fff049424 */ /* 0x000fe200078e00ff */
[----:B------:R-:W2:Y:S02]  /*02a0*/  @!P1 LDS R7, [UR60+0x38] ;  /* 0x0000383cff079984 */ /* 0x000ea40008000800 */
[----:B-1----:R-:W-:Y:S02]  /*02b0*/  LOP3.LUT R0, R0, 0xff000000, R5, 0xb8, !PT ;  /* 0xff00000000007812 */ /* 0x002fe400078eb805 */
[----:B--2---:R-:W-:-:S03]  /*02c0*/  @!P1 LOP3.LUT R4, R7, 0xff, R4, 0xb8, !PT ;  /* 0x000000ff07049812 */ /* 0x004fc600078eb804 */
[----:B------:R1:W-:Y:S04]  /*02d0*/  STS [UR60+0x34], R0 ;  /* 0x00003400ff007988 */ /* 0x0003e8000800083c */
[----:B------:R1:W-:Y:S02]  /*02e0*/  @!P1 STS [UR60+0x38], R4 ;  /* 0x00003804ff009988 */ /* 0x0003e4000800083c */
.L_x_3:
[----:B------:R-:W-:Y:S05]  /*02f0*/  BSYNC B0 ;  /* 0x0000000000007941 */ /* 0x000fea0003800000 */
.L_x_2:
[----:B------:R-:W-:Y:S04]  /*0300*/  BSSY B0, `(.L_x_4) ;  /* 0x000000e000007945 */ /* 0x000fe80003800000 */
[----:B------:R-:W-:Y:S05]  /*0310*/  @P1 BRA `(.L_x_5) ;  /* 0x0000000000301947 */ /* 0x000fea0003800000 */
[----:B-1----:R-:W1:Y:S01]  /*0320*/  LDS R4, [UR60+0x34] ;  /* 0x0000343cff047984 */ /* 0x002e620008000800 */
[----:B------:R-:W3:Y:S03]  /*0330*/  LDC.64 R16, c[0x0][0x238] ;  /* 0x00008e00ff107b82 */ /* 0x000ee60000000a00 */
[----:B--2---:R-:W2:Y:S01]  /*0340*/  LDS R0, [UR60+0x1c] ;  /* 0x00001c3cff007984 */ /* 0x004ea20008000800 */
[C---:B---3--:R-:W-:Y:S01]  /*0350*/  SHF.L.U64.HI R14, R16.reuse, 0x1, R17 ;  /* 0x00000001100e7819 */ /* 0x048fe20000010211 */
[----:B------:R-:W-:-:S03]  /*0360*/  IMAD.SHL.U32 R5, R16, 0x2, RZ ;  /* 0x0000000210057824 */ /* 0x000fc600078e00ff */
[--C-:B------:R-:W-:Y:S02]  /*0370*/  SHF.R.U32.HI R7, RZ, 0x4, R14.reuse ;  /* 0x00000004ff077819 */ /* 0x100fe4000001160e */
[----:B------:R-:W-:-:S05]  /*0380*/  SHF.R.U64 R5, R5, 0x4, R14 ;  /* 0x0000000405057819 */ /* 0x000fca000000120e */
[----:B------:R3:W-:Y:S01]  /*0390*/  STS [UR60+0xc], R5 ;  /* 0x00000c05ff007988 */ /* 0x0007e2000800083c */
[----:B-1----:R-:W-:Y:S02]  /*03a0*/  LOP3.LUT R4, R4, 0x7, RZ, 0xb8, !PT ;  /* 0x0000000704047812 */ /* 0x002fe400078eb8ff */
[----:B--2---:R-:W-:-:S03]  /*03b0*/  LOP3.LUT R0, R0, 0xf, R7, 0xb8, !PT ;  /* 0x0000000f00007812 */ /* 0x004fc600078eb807 */
[----:B------:R3:W-:Y:S04]  /*03c0*/  STS [UR60+0x34], R4 ;  /* 0x00003404ff007988 */ /* 0x0007e8000800083c */
[----:B------:R3:W-:Y:S02]  /*03d0*/  STS [UR60+0x1c], R0 ;  /* 0x00001c00ff007988 */ /* 0x0007e4000800083c */
.L_x_5:
[----:B------:R-:W-:Y:S05]  /*03e0*/  BSYNC B0 ;  /* 0x0000000000007941 */ /* 0x000fea0003800000 */
.L_x_4:
[----:B------:R-:W-:Y:S04]  /*03f0*/  BSSY B1, `(.L_x_6) ;  /* 0x000001c000017945 */ /* 0x000fe80003800000 */
[----:B------:R-:W-:Y:S01]  /*0400*/  BSSY B0, `(.L_x_7) ;  /* 0x0000017000007945 */ /* 0x000fe20003800000 */
[----:B-123--:R-:W-:Y:S01]  /*0410*/  IMAD.MOV.U32 R0, RZ, RZ, RZ ;  /* 0x000000ffff007224 */ /* 0x00efe200078e00ff */
[----:B------:R-:W-:Y:S02]  /*0420*/  LEA.HI.X.SX32 R7, R11, R3, 0x1, P2 ;  /* 0x000000030b077211 */ /* 0x000fe400010f0eff */
[----:B------:R-:W-:Y:S05]  /*0430*/  @P1 BRA `(.L_x_8) ;  /* 0x0000000000201947 */ /* 0x000fea0003800000 */
[----:B------:R-:W1:Y:S02]  /*0440*/  LDS R4, [UR60+0x34] ;  /* 0x0000343cff047984 */ /* 0x000e640008000800 */
[----:B-1----:R-:W-:-:S05]  /*0450*/  LOP3.LUT R4, R4, 0x38, RZ, 0xb8, !PT ;  /* 0x0000003804047812 */ /* 0x002fca00078eb8ff */
[----:B------:R1:W-:Y:S01]  /*0460*/  STS [UR60+0x34], R4 ;  /* 0x00003404ff007988 */ /* 0x0003e2000800083c */
[----:B------:R-:W-:Y:S05]  /*0470*/  @P1 BRA `(.L_x_9) ;  /* 0x0000000000201947 */ /* 0x000fea0003800000 */
[----:B-1----:R-:W1:Y:S01]  /*0480*/  LDS R4, [UR60+0x8] ;  /* 0x0000083cff047984 */ /* 0x002e620008000800 */
[----:B------:R-:W-:-:S05]  /*0490*/  IMAD.MOV.U32 R5, RZ, RZ, 0x780 ;  /* 0x00000780ff057424 */ /* 0x000fca00078e00ff */
[----:B-1----:R-:W-:-:S05]  /*04a0*/  LOP3.LUT R4, R4, 0x500, R5, 0xd8, !PT ;  /* 0x0000050004047812 */ /* 0x002fca00078ed805 */
[----:B------:R1:W-:Y:S02]  /*04b0*/  STS [UR60+0x8], R4 ;  /* 0x00000804ff007988 */ /* 0x0003e4000800083c */
.L_x_8:
[----:B------:R-:W-:Y:S05]  /*04c0*/  @P1 BRA `(.L_x_10) ;  /* 0x0000000000281947 */ /* 0x000fea0003800000 */
[----:B-1----:R-:W1:Y:S02]  /*04d0*/  LDS R4, [UR60+0x8] ;  /* 0x0000083cff047984 */ /* 0x002e640008000800 */
[----:B-1----:R-:W-:-:S05]  /*04e0*/  LOP3.LUT R4, R4, 0x1800, RZ, 0xb8, !PT ;  /* 0x0000180004047812 */ /* 0x002fca00078eb8ff */
[----:B------:R2:W-:Y:S02]  /*04f0*/  STS [UR60+0x8], R4 ;  /* 0x00000804ff007988 */ /* 0x0005e4000800083c */
.L_x_9:
[----:B------:R-:W-:Y:S05]  /*0500*/  @P1 BREAK B0 ;  /* 0x0000000000001942 */ /* 0x000fea0003800000 */
[----:B------:R-:W-:Y:S05]  /*0510*/  @P1 BRA `(.L_x_11) ;  /* 0x0000000000241947 */ /* 0x000fea0003800000 */
[----:B------:R-:W3:Y:S01]  /*0520*/  LDS R5, [UR60+0x8] ;  /* 0x0000083cff057984 */ /* 0x000ee20008000800 */
[----:B-12---:R-:W-:-:S05]  /*0530*/  IMAD.MOV.U32 R4, RZ, RZ, 0x6000 ;  /* 0x00006000ff047424 */ /* 0x006fca00078e00ff */
[----:B---3--:R-:W-:-:S04]  /*0540*/  LOP3.LUT R4, R5, 0x6000, R4, 0xd8, !PT ;  /* 0x0000600005047812 */ /* 0x008fc800078ed804 */
[----:B------:R-:W-:-:S05]  /*0550*/  LOP3.LUT R4, R4, 0x400000, RZ, 0xb8, !PT ;  /* 0x0040000004047812 */ /* 0x000fca00078eb8ff */
[----:B------:R2:W-:Y:S02]  /*0560*/  STS [UR60+0x8], R4 ;  /* 0x00000804ff007988 */ /* 0x0005e4000800083c */
.L_x_10:
[----:B------:R-:W-:Y:S05]  /*0570*/  BSYNC B0 ;  /* 0x0000000000007941 */ /* 0x000fea0003800000 */
.L_x_7:
[----:B-12---:R-:W1:Y:S02]  /*0580*/  @!P1 LDS R4, [UR60+0x8] ;  /* 0x0000083cff049984 */ /* 0x006e640008000800 */
[----:B-1----:R-:W-:-:S05]  /*0590*/  @!P1 LOP3.LUT R4, R4, 0x8000, RZ, 0xb8, !PT ;  /* 0x0000800004049812 */ /* 0x002fca00078eb8ff */
[----:B------:R3:W-:Y:S02]  /*05a0*/  @!P1 STS [UR60+0x8], R4 ;  /* 0x00000804ff009988 */ /* 0x0007e4000800083c */
.L_x_11:
[----:B------:R-:W-:Y:S05]  /*05b0*/  BSYNC B1 ;  /* 0x0000000000017941 */ /* 0x000fea0003800000 */
.L_x_6:
[----:B------:R-:W-:Y:S05]  /*05c0*/  WARPSYNC.ALL ;  /* 0x0000000000007948 */ /* 0x000fea0003800000 */
[----:B------:R-:W4:Y:S02]  /*05d0*/  LDC R14, c[0x0][0x22c] ;  /* 0x00008b00ff0e7b82 */ /* 0x000f240000000800 */
[----:B----4-:R-:W-:Y:S01]  /*05e0*/  VIADD R14, R14, 0xffffffff ;  /* 0xffffffff0e0e7836 */ /* 0x010fe20000000000 */
[----:B------:R-:W-:Y:S06]  /*05f0*/  @P0 BRA `(.L_x_12) ;  /* 0x0000000000300947 */ /* 0x000fec0003800000 */
[----:B-123--:R-:W1:Y:S01]  /*0600*/  S2R R4, SR_LANEID ;  /* 0x0000000000047919 */ /* 0x00ee620000000000 */
[----:B------:R-:W-:Y:S05]  /*0610*/  WARPSYNC.ALL ;  /* 0x0000000000007948 */ /* 0x000fea0003800000 */
[----:B-1----:R-:W-:-:S05]  /*0620*/  IMAD.SHL.U32 R9, R4, 0x4, RZ ;  /* 0x0000000404097824 */ /* 0x002fca00078e00ff */
[----:B------:R-:W1:Y:S01]  /*0630*/  LDS R15, [R9+UR60] ;  /* 0x0000003c090f7984 */ /* 0x000e620008000800 */
[----:B------:R-:W-:Y:S02]  /*0640*/  R2UR UR4, R8 ;  /* 0x00000000080472ca */ /* 0x000fe400000e0000 */
[----:B------:R-:W-:Y:S02]  /*0650*/  R2UR UR5, R7 ;  /* 0x00000000070572ca */ /* 0x000fe400000e0000 */
[----:B------:R-:W-:-:S05]  /*0660*/  IADD3 R4, P2, R9, R8, RZ ;  /* 0x0000000809047210 */ /* 0x000fca0007f5e0ff */
[----:B------:R-:W-:-:S05]  /*0670*/  IMAD.X R5, RZ, RZ, R7, P2 ;  /* 0x000000ffff057224 */ /* 0x000fca00010e0607 */
[----:B-1----:R4:W5:Y:S01]  /*0680*/  ATOMG.E.EXCH.STRONG.GPU PT, RZ, [R4], R15 ;  /* 0x0000000f04ff73a8 */ /* 0x00296200041ee100 */
[----:B------:R-:W-:-:S04]  /*0690*/  DEPBAR {5,4,3,2,1,0} ;  /* 0x0000003f0000791a */ /* 0x000fc80000000000 */
[----:B------:R4:W-:Y:S01]  /*06a0*/  UTMACCTL.IV [UR4] ;  /* 0x00000000040079b9 */ /* 0x0009e20008000000 */
[----:B------:R-:W-:Y:S01]  /*06b0*/  NOP ;  /* 0x0000000000007918 */ /* 0x000fe20000000000 */
.L_x_12:
[----:B------:R-:W-:Y:S05]  /*06c0*/  @P0 BRA `(.L_x_13) ;  /* 0x00000000000c0947 */ /* 0x000fea0003800000 */
[----:B------:R0:W-:Y:S01]  /*06d0*/  UTMACMDFLUSH ;  /* 0x00000000000079b7 */ /* 0x0001e20000000000 */
[----:B------:R-:W-:Y:S05]  /*06e0*/  @P0 BRA `(.L_x_13) ;  /* 0x0000000000040947 */ /* 0x000fea0003800000 */
[----:B------:R-:W-:-:S04]  /*06f0*/  DEPBAR.LE SB0, 0x0 ;  /* 0x000080000000791a */ /* 0x000fc80000000000 */
.L_x_13:
[----:B------:R-:W-:Y:S05]  /*0700*/  WARPSYNC.ALL ;  /* 0x0000000000007948 */ /* 0x000fea0003800000 */
[----:B-----5:R-:W-:Y:S06]  /*0710*/  BAR.SYNC.DEFER_BLOCKING 0x0 ;  /* 0x0000000000007b1d */ /* 0x020fec0000010000 */
[----:B------:R-:W-:Y:S02]  /*0720*/  BSSY B1, `(.L_x_14) ;  /* 0x000000b000017945 */ /* 0x000fe40003800000 */
[----:B------:R-:W-:Y:S06]  /*0730*/  BAR.SYNC.DEFER_BLOCKING 0x0 ;  /* 0x0000000000007b1d */ /* 0x000fec0000010000 */
[----:B------:R1:W-:Y:S01]  /*0740*/  @!P0 STS [R12], RZ ;  /* 0x000000ff0c008388 */ /* 0x0003e20000000800 */
[----:B------:R-:W-:Y:S01]  /*0750*/  NOP ;  /* 0x0000000000007918 */ /* 0x000fe20000000000 */
[----:B------:R-:W-:Y:S05]  /*0760*/  @P1 BRA `(.L_x_15) ;  /* 0x0000000000181947 */ /* 0x000fea0003800000 */
[----:B-1234-:R-:W1:Y:S01]  /*0770*/  LDS R4, [UR60+0x8] ;  /* 0x0000083cff047984 */ /* 0x01ee620008000800 */
[----:B------:R-:W2:Y:S01]  /*0780*/  LDC.64 R16, c[0x0][0x218] ;  /* 0x00008600ff107b82 */ /* 0x000ea20000000a00 */
[----:B------:R-:W-:Y:S02]  /*0790*/  IMAD.MOV.U32 R5, RZ, RZ, 0x70 ;  /* 0x00000070ff057424 */ /* 0x000fe400078e00ff */
[----:B--2---:R2:W-:Y:S03]  /*07a0*/  STS.64 [UR60], R16 ;  /* 0x00000010ff007988 */ /* 0x0045e60008000a3c */
[----:B-1----:R-:W-:-:S05]  /*07b0*/  LOP3.LUT R4, R4, 0x10, R5, 0xd8, !PT ;  /* 0x0000001004047812 */ /* 0x002fca00078ed805 */
[----:B------:R2:W-:Y:S02]  /*07c0*/  STS [UR60+0x8], R4 ;  /* 0x00000804ff007988 */ /* 0x0005e4000800083c */
.L_x_15:
[----:B----4-:R-:W-:Y:S05]  /*07d0*/  BSYNC B1 ;  /* 0x0000000000017941 */ /* 0x010fea0003800000 */
.L_x_14:
[----:B------:R-:W-:Y:S04]  /*07e0*/  BSSY B1, `(.L_x_16) ;  /* 0x000000a000017945 */ /* 0x000fe80003800000 */
[----:B------:R-:W-:Y:S05]  /*07f0*/  @P1 BRA `(.L_x_17) ;  /* 0x0000000000201947 */ /* 0x000fea0003800000 */
[----:B-123--:R-:W1:Y:S01]  /*0800*/  LDS R4, [UR60+0x34] ;  /* 0x0000343cff047984 */ /* 0x00ee620008000800 */
[----:B------:R-:W-:Y:S02]  /*0810*/  IMAD.MOV.U32 R9, RZ, RZ, 0x3f000000 ;  /* 0x3f000000ff097424 */ /* 0x000fe400078e00ff */
[----:B------:R-:W-:Y:S01]  /*0820*/  @!P1 IMAD.MOV.U32 R16, RZ, RZ, 0x7f ;  /* 0x0000007fff109424 */ /* 0x000fe200078e00ff */
[----:B------:R-:W2:Y:S02]  /*0830*/  @!P1 LDS R5, [UR60+0x38] ;  /* 0x0000383cff059984 */ /* 0x000ea40008000800 */
[----:B-1----:R-:W-:Y:S02]  /*0840*/  LOP3.LUT R4, R4, 0xff000000, R9, 0xb8, !PT ;  /* 0xff00000004047812 */ /* 0x002fe400078eb809 */
[----:B--2---:R-:W-:-:S03]  /*0850*/  @!P1 LOP3.LUT R5, R5, 0xff, R16, 0xb8, !PT ;  /* 0x000000ff05059812 */ /* 0x004fc600078eb810 */
[----:B------:R4:W-:Y:S04]  /*0860*/  STS [UR60+0x34], R4 ;  /* 0x00003404ff007988 */ /* 0x0009e8000800083c */
[----:B------:R4:W-:Y:S02]  /*0870*/  @!P1 STS [UR60+0x38], R5 ;  /* 0x00003805ff009988 */ /* 0x0009e4000800083c */
.L_x_17:
[----:B------:R-:W-:Y:S05]  /*0880*/  BSYNC B1 ;  /* 0x0000000000017941 */ /* 0x000fea0003800000 */
.L_x_16:
[----:B------:R-:W-:Y:S04]  /*0890*/  BSSY B1, `(.L_x_18) ;  /* 0x0000004000017945 */ /* 0x000fe80003800000 */
[----:B------:R-:W-:Y:S05]  /*08a0*/  @P1 BRA `(.L_x_19) ;  /* 0x0000000000081947 */ /* 0x000fea0003800000 */
[----:B------:R1:W-:Y:S04]  /*08b0*/  STS [UR60+0x24], R6 ;  /* 0x00002406ff007988 */ /* 0x0003e8000800083c */
[----:B------:R1:W-:Y:S02]  /*08c0*/  STS [UR60+0x20], R14 ;  /* 0x0000200eff007988 */ /* 0x0003e4000800083c */
.L_x_19:
[----:B------:R-:W-:Y:S05]  /*08d0*/  BSYNC B1 ;  /* 0x0000000000017941 */ /* 0x000fea0003800000 */
.L_x_18:
[----:B------:R-:W-:Y:S04]  /*08e0*/  BSSY B1, `(.L_x_20) ;  /* 0x000000e000017945 */ /* 0x000fe80003800000 */
[----:B------:R-:W-:Y:S05]  /*08f0*/  @P1 BRA `(.L_x_21) ;  /* 0x0000000000301947 */ /* 0x000fea0003800000 */
[----:B----4-:R-:W4:Y:S01]  /*0900*/  LDS R5, [UR60+0x34] ;  /* 0x0000343cff057984 */ /* 0x010f220008000800 */
[----:B--2---:R-:W2:Y:S03]  /*0910*/  LDC.64 R16, c[0x0][0x240] ;  /* 0x00009000ff107b82 */ /* 0x004ea60000000a00 */
[----:B-1-3--:R-:W1:Y:S01]  /*0920*/  LDS R4, [UR60+0x1c] ;  /* 0x00001c3cff047984 */ /* 0x00ae620008000800 */
[C---:B--2---:R-:W-:Y:S01]  /*0930*/  SHF.L.U64.HI R9, R16.reuse, 0x1, R17 ;  /* 0x0000000110097819 */ /* 0x044fe20000010211 */
[----:B------:R-:W-:-:S03]  /*0940*/  IMAD.SHL.U32 R6, R16, 0x2, RZ ;  /* 0x0000000210067824 */ /* 0x000fc600078e00ff */
[--C-:B------:R-:W-:Y:S02]  /*0950*/  SHF.R.U32.HI R15, RZ, 0x4, R9.reuse ;  /* 0x00000004ff0f7819 */ /* 0x100fe40000011609 */
[----:B------:R-:W-:-:S05]  /*0960*/  SHF.R.U64 R6, R6, 0x4, R9 ;  /* 0x0000000406067819 */ /* 0x000fca0000001209 */
[----:B------:R2:W-:Y:S01]  /*0970*/  STS [UR60+0xc], R6 ;  /* 0x00000c06ff007988 */ /* 0x0005e2000800083c */
[----:B----4-:R-:W-:Y:S02]  /*0980*/  LOP3.LUT R5, R5, 0x7, RZ, 0xb8, !PT ;  /* 0x0000000705057812 */ /* 0x010fe400078eb8ff */
[----:B-1----:R-:W-:-:S03]  /*0990*/  LOP3.LUT R4, R4, 0xf, R15, 0xb8, !PT ;  /* 0x0000000f04047812 */ /* 0x002fc600078eb80f */
[----:B------:R2:W-:Y:S04]  /*09a0*/  STS [UR60+0x34], R5 ;  /* 0x00003405ff007988 */ /* 0x0005e8000800083c */
[----:B------:R2:W-:Y:S02]  /*09b0*/  STS [UR60+0x1c], R4 ;  /* 0x00001c04ff007988 */ /* 0x0005e4000800083c */
.L_x_21:
[----:B------:R-:W-:Y:S05]  /*09c0*/  BSYNC B1 ;  /* 0x0000000000017941 */ /* 0x000fea0003800000 */
.L_x_20:
[----:B------:R-:W-:Y:S04]  /*09d0*/  BSSY B2, `(.L_x_22) ;  /* 0x000001a000027945 */ /* 0x000fe80003800000 */
[----:B------:R-:W-:Y:S04]  /*09e0*/  BSSY B1, `(.L_x_23) ;  /* 0x0000015000017945 */ /* 0x000fe80003800000 */
[----:B------:R-:W-:Y:S05]  /*09f0*/  @P1 BRA `(.L_x_24) ;  /* 0x0000000000201947 */ /* 0x000fea0003800000 */
[----:B-1234-:R-:W1:Y:S02]  /*0a00*/  LDS R4, [UR60+0x34] ;  /* 0x0000343cff047984 */ /* 0x01ee640008000800 */
[----:B-1----:R-:W-:-:S05]  /*0a10*/  LOP3.LUT R4, R4, 0x38, RZ, 0xb8, !PT ;  /* 0x0000003804047812 */ /* 0x002fca00078eb8ff */
[----:B------:R1:W-:Y:S01]  /*0a20*/  STS [UR60+0x34], R4 ;  /* 0x00003404ff007988 */ /* 0x0003e2000800083c */
[----:B------:R-:W-:Y:S05]  /*0a30*/  @P1 BRA `(.L_x_25) ;  /* 0x0000000000201947 */ /* 0x000fea0003800000 */
[----:B-1----:R-:W1:Y:S01]  /*0a40*/  LDS R4, [UR60+0x8] ;  /* 0x0000083cff047984 */ /* 0x002e620008000800 */
[----:B------:R-:W-:-:S05]  /*0a50*/  IMAD.MOV.U32 R5, RZ, RZ, 0x780 ;  /* 0x00000780ff057424 */ /* 0x000fca00078e00ff */
[----:B-1----:R-:W-:-:S05]  /*0a60*/  LOP3.LUT R4, R4, 0x500, R5, 0xd8, !PT ;  /* 0x0000050004047812 */ /* 0x002fca00078ed805 */
[----:B------:R1:W-:Y:S02]  /*0a70*/  STS [UR60+0x8], R4 ;  /* 0x00000804ff007988 */ /* 0x0003e4000800083c */
.L_x_24:
[----:B------:R-:W-:Y:S05]  /*0a80*/  @P1 BRA `(.L_x_26) ;  /* 0x0000000000281947 */ /* 0x000fea0003800000 */
[----:B-1234-:R-:W1:Y:S02]  /*0a90*/  LDS R4, [UR60+0x8] ;  /* 0x0000083cff047984 */ /* 0x01ee640008000800 */
[----:B-1----:R-:W-:-:S05]  /*0aa0*/  LOP3.LUT R4, R4, 0x1800, RZ, 0xb8, !PT ;  /* 0x0000180004047812 */ /* 0x002fca00078eb8ff */
[----:B------:R2:W-:Y:S02]  /*0ab0*/  STS [UR60+0x8], R4 ;  /* 0x00000804ff007988 */ /* 0x0005e4000800083c */
.L_x_25:
[----:B------:R-:W-:Y:S05]  /*0ac0*/  @P1 BREAK B1 ;  /* 0x0000000000011942 */ /* 0x000fea0003800000 */
[----:B------:R-:W-:Y:S05]  /*0ad0*/  @P1 BRA `(.L_x_27) ;  /* 0x0000000000241947 */ /* 0x000fea0003800000 */
[----:B-12---:R-:W1:Y:S01]  /*0ae0*/  LDS R4, [UR60+0x8] ;  /* 0x0000083cff047984 */ /* 0x006e620008000800 */
[----:B------:R-:W-:-:S05]  /*0af0*/  IMAD.MOV.U32 R5, RZ, RZ, 0x6000 ;  /* 0x00006000ff057424 */ /* 0x000fca00078e00ff */
[----:B-1----:R-:W-:-:S04]  /*0b00*/  LOP3.LUT R4, R4, 0x6000, R5, 0xd8, !PT ;  /* 0x0000600004047812 */ /* 0x002fc800078ed805 */
[----:B------:R-:W-:-:S05]  /*0b10*/  LOP3.LUT R4, R4, 0x400000, RZ, 0xb8, !PT ;  /* 0x0040000004047812 */ /* 0x000fca00078eb8ff */
[----:B------:R1:W-:Y:S02]  /*0b20*/  STS [UR60+0x8], R4 ;  /* 0x00000804ff007988 */ /* 0x0003e4000800083c */
.L_x_26:
[----:B------:R-:W-:Y:S05]  /*0b30*/  BSYNC B1 ;  /* 0x0000000000017941 */ /* 0x000fea0003800000 */
.L_x_23:
[----:B-1234-:R-:W1:Y:S02]  /*0b40*/  @!P1 LDS R4, [UR60+0x8] ;  /* 0x0000083cff049984 */ /* 0x01ee640008000800 */
[----:B-1----:R-:W-:-:S05]  /*0b50*/  @!P1 LOP3.LUT R4, R4, 0x8000, RZ, 0xb8, !PT ;  /* 0x0000800004049812 */ /* 0x002fca00078eb8ff */
[----:B------:R3:W-:Y:S02]  /*0b60*/  @!P1 STS [UR60+0x8], R4 ;  /* 0x00000804ff009988 */ /* 0x0007e4000800083c */
.L_x_27:
[----:B------:R-:W-:Y:S05]  /*0b70*/  BSYNC B2 ;  /* 0x0000000000027941 */ /* 0x000fea0003800000 */
.L_x_22:
[----:B------:R-:W-:Y:S05]  /*0b80*/  WARPSYNC.ALL ;  /* 0x0000000000007948 */ /* 0x000fea0003800000 */
[----:B------:R-:W-:-:S05]  /*0b90*/  VIADD R6, R11, 0x80 ;  /* 0x000000800b067836 */ /* 0x000fca0000000000 */
[----:B------:R-:W-:-:S04]  /*0ba0*/  IADD3 R9, P2, R6, R2, RZ ;  /* 0x0000000206097210 */ /* 0x000fc80007f5e0ff */
[----:B------:R-:W-:Y:S01]  /*0bb0*/  LEA.HI.X.SX32 R6, R6, R3, 0x1, P2 ;  /* 0x0000000306067211 */ /* 0x000fe200010f0eff */
[----:B------:R-:W-:Y:S08]  /*0bc0*/  @P0 BRA `(.L_x_28) ;  /* 0x0000000000300947 */ /* 0x000ff00003800000 */
        /* <DEDUP_REMOVED lines=12> */
.L_x_28:
[----:B------:R-:W-:Y:S05]  /*0c90*/  @P0 BRA `(.L_x_29) ;  /* 0x00000000000c0947 */ /* 0x000fea0003800000 */
[----:B------:R0:W-:Y:S01]  /*0ca0*/  UTMACMDFLUSH ;  /* 0x00000000000079b7 */ /* 0x0001e20000000000 */
[----:B------:R-:W-:Y:S05]  /*0cb0*/  @P0 BRA `(.L_x_29) ;  /* 0x0000000000040947 */ /* 0x000fea0003800000 */
[----:B------:R-:W-:-:S04]  /*0cc0*/  DEPBAR.LE SB0, 0x0 ;  /* 0x000080000000791a */ /* 0x000fc80000000000 */
.L_x_29:
        /* <DEDUP_REMOVED lines=13> */
.L_x_31:
[----:B----4-:R-:W-:Y:S05]  /*0da0*/  BSYNC B2 ;  /* 0x0000000000027941 */ /* 0x010fea0003800000 */
.L_x_30:
[----:B------:R-:W-:Y:S04]  /*0db0*/  BSSY B3, `(.L_x_32) ;  /* 0x0000011000037945 */ /* 0x000fe80003800000 */
[----:B------:R-:W-:Y:S04]  /*0dc0*/  BSSY B2, `(.L_x_33) ;  /* 0x000000e000027945 */ /* 0x000fe80003800000 */
[----:B------:R-:W-:Y:S05]  /*0dd0*/  @P1 BRA `(.L_x_34) ;  /* 0x0000000000241947 */ /* 0x000fea0003800000 */
[----:B-123--:R-:W1:Y:S01]  /*0de0*/  LDS R4, [UR60+0x34] ;  /* 0x0000343cff047984 */ /* 0x00ee620008000800 */
[----:B------:R-:W-:-:S05]  /*0df0*/  IMAD.MOV.U32 R5, RZ, RZ, 0x3f000000 ;  /* 0x3f000000ff057424 */ /* 0x000fca00078e00ff */
[----:B-1----:R-:W-:-:S05]  /*0e00*/  LOP3.LUT R4, R4, 0xff000000, R5, 0xb8, !PT ;  /* 0xff00000004047812 */ /* 0x002fca00078eb805 */
[----:B------:R1:W-:Y:S01]  /*0e10*/  STS [UR60+0x34], R4 ;  /* 0x00003404ff007988 */ /* 0x0003e2000800083c */
[----:B------:R-:W-:Y:S05]  /*0e20*/  @P1 BRA `(.L_x_35) ;  /* 0x00000000001c1947 */ /* 0x000fea0003800000 */
[----:B-1----:R-:W1:Y:S01]  /*0e30*/  LDS R4, [UR60+0x38] ;  /* 0x0000383cff047984 */ /* 0x002e620008000800 */
[----:B------:R-:W-:-:S05]  /*0e40*/  IMAD.MOV.U32 R5, RZ, RZ, 0x7f ;  /* 0x0000007fff057424 */ /* 0x000fca00078e00ff */
[----:B-1----:R-:W-:-:S05]  /*0e50*/  LOP3.LUT R4, R4, 0xff, R5, 0xb8, !PT ;  /* 0x000000ff04047812 */ /* 0x002fca00078eb805 */
[----:B------:R4:W-:Y:S02]  /*0e60*/  STS [UR60+0x38], R4 ;  /* 0x00003804ff007988 */ /* 0x0009e4000800083c */
.L_x_34:
[----:B------:R-:W-:Y:S05]  /*0e70*/  @P1 BREAK B2 ;  /* 0x0000000000021942 */ /* 0x000fea0003800000 */
[----:B------:R-:W-:Y:S05]  /*0e80*/  @P1 BRA `(.L_x_36) ;  /* 0x00000000000c1947 */ /* 0x000fea0003800000 */
[----:B------:R1:W-:Y:S02]  /*0e90*/  STS [UR60+0x20], R14 ;  /* 0x0000200eff007988 */ /* 0x0003e4000800083c */
.L_x_35:
[----:B------:R-:W-:Y:S05]  /*0ea0*/  BSYNC B2 ;  /* 0x0000000000027941 */ /* 0x000fea0003800000 */
.L_x_33:
[----:B------:R1:W-:Y:S02]  /*0eb0*/  @!P1 STS [UR60+0x24], R13 ;  /* 0x0000240dff009988 */ /* 0x0003e4000800083c */
.L_x_36:
[----:B------:R-:W-:Y:S05]  /*0ec0*/  BSYNC B3 ;  /* 0x0000000000037941 */ /* 0x000fea0003800000 */
.L_x_32:
[----:B------:R-:W-:Y:S05]  /*0ed0*/  WARPSYNC.ALL ;  /* 0x0000000000007948 */ /* 0x000fea0003800000 */
[----:B------:R-:W-:Y:S04]  /*0ee0*/  BSSY B3, `(.L_x_37) ;  /* 0x000000e000037945 */ /* 0x000fe80003800000 */
[----:B------:R-:W-:Y:S05]  /*0ef0*/  @P1 BRA `(.L_x_38) ;  /* 0x0000000000301947 */ /* 0x000fea0003800000 */
[----:B------:R-:W5:Y:S01]  /*0f00*/  LDS R5, [UR60+0x34] ;  /* 0x0000343cff057984 */ /* 0x000f620008000800 */
[----:B-1----:R-:W1:Y:S03]  /*0f10*/  LDC.64 R12, c[0x0][0x248] ;  /* 0x00009200ff0c7b82 */ /* 0x002e660000000a00 */
[----:B--234-:R-:W2:Y:S01]  /*0f20*/  LDS R4, [UR60+0x1c] ;  /* 0x00001c3cff047984 */ /* 0x01cea20008000800 */
[C---:B-1----:R-:W-:Y:S01]  /*0f30*/  SHF.L.U64.HI R13, R12.reuse, 0x1, R13 ;  /* 0x000000010c0d7819 */ /* 0x042fe2000001020d */
[----:B------:R-:W-:-:S03]  /*0f40*/  IMAD.SHL.U32 R12, R12, 0x2, RZ ;  /* 0x000000020c0c7824 */ /* 0x000fc600078e00ff */
[--C-:B------:R-:W-:Y:S02]  /*0f50*/  SHF.R.U32.HI R15, RZ, 0x4, R13.reuse ;  /* 0x00000004ff0f7819 */ /* 0x100fe4000001160d */
[----:B------:R-:W-:-:S05]  /*0f60*/  SHF.R.U64 R12, R12, 0x4, R13 ;  /* 0x000000040c0c7819 */ /* 0x000fca000000120d */
[----:B------:R1:W-:Y:S01]  /*0f70*/  STS [UR60+0xc], R12 ;  /* 0x00000c0cff007988 */ /* 0x0003e2000800083c */
[----:B-----5:R-:W-:Y:S02]  /*0f80*/  LOP3.LUT R5, R5, 0x7, RZ, 0xb8, !PT ;  /* 0x0000000705057812 */ /* 0x020fe400078eb8ff */
[----:B--2---:R-:W-:-:S03]  /*0f90*/  LOP3.LUT R4, R4, 0xf, R15, 0xb8, !PT ;  /* 0x0000000f04047812 */ /* 0x004fc600078eb80f */
[----:B------:R1:W-:Y:S04]  /*0fa0*/  STS [UR60+0x34], R5 ;  /* 0x00003405ff007988 */ /* 0x0003e8000800083c */
[----:B------:R1:W-:Y:S02]  /*0fb0*/  STS [UR60+0x1c], R4 ;  /* 0x00001c04ff007988 */ /* 0x0003e4000800083c */
.L_x_38:
[----:B------:R-:W-:Y:S05]  /*0fc0*/  BSYNC B3 ;  /* 0x0000000000037941 */ /* 0x000fea0003800000 */
.L_x_37:
        /* <DEDUP_REMOVED lines=11> */
.L_x_41:
[----:B------:R-:W-:Y:S05]  /*1080*/  @P1 BRA `(.L_x_43) ;  /* 0x0000000000281947 */ /* 0x000fea0003800000 */
[----:B-1234-:R-:W1:Y:S02]  /*1090*/  LDS R4, [UR60+0x8] ;  /* 0x0000083cff047984 */ /* 0x01ee640008000800 */
[----:B-1----:R-:W-:-:S05]  /*10a0*/  LOP3.LUT R4, R4, 0x1800, RZ, 0xb8, !PT ;  /* 0x0000180004047812 */ /* 0x002fca00078eb8ff */
[----:B------:R2:W-:Y:S02]  /*10b0*/  STS [UR60+0x8], R4 ;  /* 0x00000804ff007988 */ /* 0x0005e4000800083c */
.L_x_42:
[----:B------:R-:W-:Y:S05]  /*10c0*/  @P1 BREAK B4 ;  /* 0x0000000000041942 */ /* 0x000fea0003800000 */
[----:B------:R-:W-:Y:S05]  /*10d0*/  @P1 BRA `(.L_x_44) ;  /* 0x0000000000241947 */ /* 0x000fea0003800000 */
[----:B-12---:R-:W1:Y:S01]  /*10e0*/  LDS R4, [UR60+0x8] ;  /* 0x0000083cff047984 */ /* 0x006e620008000800 */
[----:B------:R-:W-:-:S05]  /*10f0*/  IMAD.MOV.U32 R5, RZ, RZ, 0x6000 ;  /* 0x00006000ff057424 */ /* 0x000fca00078e00ff */
[----:B-1----:R-:W-:-:S04]  /*1100*/  LOP3.LUT R4, R4, 0x6000, R5, 0xd8, !PT ;  /* 0x0000600004047812 */ /* 0x002fc800078ed805 */
[----:B------:R-:W-:-:S05]  /*1110*/  LOP3.LUT R4, R4, 0x400000, RZ, 0xb8, !PT ;  /* 0x0040000004047812 */ /* 0x000fca00078eb8ff */
[----:B------:R1:W-:Y:S02]  /*1120*/  STS [UR60+0x8], R4 ;  /* 0x00000804ff007988 */ /* 0x0003e4000800083c */
.L_x_43:
[----:B------:R-:W-:Y:S05]  /*1130*/  BSYNC B4 ;  /* 0x0000000000047941 */ /* 0x000fea0003800000 */
.L_x_40:
[----:B-1234-:R-:W1:Y:S02]  /*1140*/  @!P1 LDS R4, [UR60+0x8] ;  /* 0x0000083cff049984 */ /* 0x01ee640008000800 */
[----:B-1----:R-:W-:-:S05]  /*1150*/  @!P1 LOP3.LUT R4, R4, 0x8000, RZ, 0xb8, !PT ;  /* 0x0000800004049812 */ /* 0x002fca00078eb8ff */
[----:B------:R3:W-:Y:S02]  /*1160*/  @!P1 STS [UR60+0x8], R4 ;  /* 0x00000804ff009988 */ /* 0x0007e4000800083c */
.L_x_44:
[----:B------:R-:W-:Y:S05]  /*1170*/  BSYNC B3 ;  /* 0x0000000000037941 */ /* 0x000fea0003800000 */
.L_x_39:
[----:B------:R-:W-:Y:S05]  /*1180*/  WARPSYNC.ALL ;  /* 0x0000000000007948 */ /* 0x000fea0003800000 */
[----:B------:R4:W-:Y:S01]  /*1190*/  STL [R1], RZ ;  /* 0x000000ff01007387 */ /* 0x0009e20000100800 */
[----:B------:R-:W-:Y:S01]  /*11a0*/  VIADD R11, R11, 0x100 ;  /* 0x000001000b0b7836 */ /* 0x000fe20000000000 */
[----:B------:R-:W-:Y:S01]  /*11b0*/  ISETP.GE.AND P2, PT, R18, 0x1, PT ;  /* 0x000000011200780c */ /* 0x000fe20003f46270 */
[----:B------:R-:W-:Y:S01]  /*11c0*/  IMAD.SHL.U32 R19, R19, 0x100, RZ ;  /* 0x0000010013137824 */ /* 0x000fe200078e00ff */
[----:B------:R4:W-:Y:S01]  /*11d0*/  STL [R1+0x4], RZ ;  /* 0x000004ff01007387 */ /* 0x0009e20000100800 */
[----:B------:R-:W-:-:S02]  /*11e0*/  SHF.R.U32.HI R18, RZ, 0x5, R164 ;  /* 0x00000005ff127819 */ /* 0x000fc400000116a4 */
[----:B------:R-:W-:Y:S02]  /*11f0*/  CS2R R24, SRZ ;  /* 0x0000000000187805 */ /* 0x000fe4000001ff00 */
[----:B------:R-:W-:Y:S01]  /*1200*/  IADD3 R17, P3, R11, R2, RZ ;  /* 0x000000020b117210 */ /* 0x000fe20007f7e0ff */
[----:B------:R4:W-:Y:S01]  /*1210*/  STL [R1+0x8], RZ ;  /* 0x000008ff01007387 */ /* 0x0009e20000100800 */
[----:B------:R-:W-:Y:S02]  /*1220*/  CS2R R26, SRZ ;  /* 0x00000000001a7805 */ /* 0x000fe4000001ff00 */
[----:B------:R-:W-:Y:S02]  /*1230*/  CS2R R28, SRZ ;  /* 0x00000000001c7805 */ /* 0x000fe4000001ff00 */
[----:B------:R-:W-:Y:S01]  /*1240*/  CS2R R30, SRZ ;  /* 0x00000000001e7805 */ /* 0x000fe2000001ff00 */
[----:B------:R4:W-:Y:S01]  /*1250*/  STL [R1+0xc], RZ ;  /* 0x00000cff01007387 */ /* 0x0009e20000100800 */
[----:B------:R-:W-:-:S02]  /*1260*/  CS2R R32, SRZ ;  /* 0x0000000000207805 */ /* 0x000fc4000001ff00 */
[----:B------:R-:W-:Y:S02]  /*1270*/  CS2R R34, SRZ ;  /* 0x0000000000227805 */ /* 0x000fe4000001ff00 */
[----:B------:R-:W-:Y:S01]  /*1280*/  CS2R R36, SRZ ;  /* 0x0000000000247805 */ /* 0x000fe2000001ff00 */
        /* <DEDUP_REMOVED lines=51> */
[----:B------:R-:W-:Y:S01]  /*15c0*/  LEA.HI.X.SX32 R16, R11, R3, 0x1, P3 ;  /* 0x000000030b107211 */ /* 0x000fe200018f0eff */
[----:B------:R4:W-:Y:S04]  /*15d0*/  STL [R1+0x44], RZ ;  /* 0x000044ff01007387 */ /* 0x0009e80000100800 */
        /* <DEDUP_REMOVED lines=109> */
[----:B------:R4:W-:Y:S01]  /*1cb0*/  STL [R1+0x1fc], RZ ;  /* 0x0001fcff01007387 */ /* 0x0009e20000100800 */
[----:B------:R-:W-:Y:S05]  /*1cc0*/  @P0 BRA `(.L_x_45) ;  /* 0x0000000000300947 */ /* 0x000fea0003800000 */
[----:B------:R-:W1:Y:S01]  /*1cd0*/  S2R R2, SR_LANEID ;  /* 0x0000000000027919 */ /* 0x000e620000000000 */
[----:B------:R-:W-:Y:S05]  /*1ce0*/  WARPSYNC.ALL ;  /* 0x0000000000007948 */ /* 0x000fea0003800000 */
[----:B-123--:R-:W-:-:S05]  /*1cf0*/  IMAD.SHL.U32 R4, R2, 0x4, RZ ;  /* 0x0000000402047824 */ /* 0x00efca00078e00ff */
        /* <DEDUP_REMOVED lines=9> */
.L_x_45:
[----:B------:R-:W-:Y:S05]  /*1d90*/  @P0 BRA `(.L_x_46) ;  /* 0x00000000000c0947 */ /* 0x000fea0003800000 */
[----:B------:R0:W-:Y:S01]  /*1da0*/  UTMACMDFLUSH ;  /* 0x00000000000079b7 */ /* 0x0001e20000000000 */
[----:B------:R-:W-:Y:S05]  /*1db0*/  @P0 BRA `(.L_x_46) ;  /* 0x0000000000040947 */ /* 0x000fea0003800000 */
[----:B------:R-:W-:-:S04]  /*1dc0*/  DEPBAR.LE SB0, 0x0 ;  /* 0x000080000000791a */ /* 0x000fc80000000000 */
.L_x_46:
[----:B------:R-:W-:Y:S05]  /*1dd0*/  WARPSYNC.ALL ;  /* 0x0000000000007948 */ /* 0x000fea0003800000 */
[----:B------:R-:W2:Y:S08]  /*1de0*/  S2UR UR35, SR_CTAID.X ;  /* 0x00000000002379c3 */ /* 0x000eb00000002500 */
[----:B-----5:R-:W-:Y:S01]  /*1df0*/  BAR.SYNC.DEFER_BLOCKING 0x0 ;  /* 0x0000000000007b1d */ /* 0x020fe20000010000 */
[----:B------:R-:W-:-:S02]  /*1e00*/  CS2R R114, SRZ ;  /* 0x0000000000727805 */ /* 0x000fc4000001ff00 */
[----:B------:R-:W-:Y:S02]  /*1e10*/  CS2R R116, SRZ ;  /* 0x0000000000747805 */ /* 0x000fe4000001ff00 */
[----:B------:R-:W-:Y:S02]  /*1e20*/  CS2R R118, SRZ ;  /* 0x0000000000767805 */ /* 0x000fe4000001ff00 */
[----:B------:R-:W-:Y:S02]  /*1e30*/  CS2R R120, SRZ ;  /* 0x0000000000787805 */ /* 0x000fe4000001ff00 */
[----:B------:R-:W-:Y:S01]  /*1e40*/  CS2R R122, SRZ ;  /* 0x00000000007a7805 */ /* 0x000fe2000001ff00 */
[----:B------:R-:W-:Y:S01]  /*1e50*/  VOTEU.ALL UP0, P1 ;  /* 0x00000000003f7886 */ /* 0x000fe20000800000 */
[----:B-1----:R-:W-:Y:S01]  /*1e60*/  UMOV UR4, 0x1 ;  /* 0x0000000100047882 */ /* 0x002fe20000000000 */
[----:B------:R-:W-:Y:S02]  /*1e70*/  CS2R R124, SRZ ;  /* 0x00000000007c7805 */ /* 0x000fe4000001ff00 */
[----:B------:R-:W-:-:S02]  /*1e80*/  CS2R R126, SRZ ;  /* 0x00000000007e7805 */ /* 0x000fc4000001ff00 */
[----:B------:R-:W-:Y:S01]  /*1e90*/  CS2R R128, SRZ ;  /* 0x0000000000807805 */ /* 0x000fe2000001ff00 */
[----:B------:R-:W-:-:S04]  /*1ea0*/  @!UP0 UIADD3 UR4, -UR4, 0x100000, URZ ;  /* 0x0010000004048890 */ /* 0x000fc8000fffe13f */
[----:B------:R-:W-:Y:S02]  /*1eb0*/  @!UP0 USHF.L.U32 UR5, UR4, 0xb, URZ ;  /* 0x0000000b04058899 */ /* 0x000fe4000800063f */
[----:B------:R-:W-:Y:S01]  /*1ec0*/  @!UP0 USHF.L.U32 UR4, UR4, 0x1, URZ ;  /* 0x0000000104048899 */ /* 0x000fe2000800063f */
[----:B------:R-:W-:Y:S01]  /*1ed0*/  CS2R R130, SRZ ;  /* 0x0000000000827805 */ /* 0x000fe2000001ff00 */
[----:B------:R-:W-:Y:S01]  /*1ee0*/  VOTEU.ALL UP0, P1 ;  /* 0x00000000003f7886 */ /* 0x000fe20000800000 */
[----:B------:R-:W-:Y:S02]  /*1ef0*/  CS2R R132, SRZ ;  /* 0x0000000000847805 */ /* 0x000fe4000001ff00 */
[----:B------:R-:W-:Y:S02]  /*1f00*/  CS2R R134, SRZ ;  /* 0x0000000000867805 */ /* 0x000fe4000001ff00 */
[----:B------:R-:W-:Y:S02]  /*1f10*/  CS2R R136, SRZ ;  /* 0x0000000000887805 */ /* 0x000fe4000001ff00 */
[----:B------:R-:W-:-:S02]  /*1f20*/  CS2R R138, SRZ ;  /* 0x00000000008a7805 */ /* 0x000fc4000001ff00 */
[----:B------:R-:W-:Y:S02]  /*1f30*/  CS2R R140, SRZ ;  /* 0x00000000008c7805 */ /* 0x000fe4000001ff00 */
[----:B------:R-:W-:Y:S02]  /*1f40*/  CS2R R142, SRZ ;  /* 0x00000000008e7805 */ /* 0x000fe4000001ff00 */
[----:B------:R-:W-:Y:S02]  /*1f50*/  CS2R R144, SRZ ;  /* 0x0000000000907805 */ /* 0x000fe4000001ff00 */
[----:B------:R-:W-:Y:S02]  /*1f60*/  CS2R R146, SRZ ;  /* 0x0000000000927805 */ /* 0x000fe4000001ff00 */
[----:B------:R-:W-:Y:S01]  /*1f70*/  CS2R R148, SRZ ;  /* 0x0000000000947805 */ /* 0x000fe2000001ff00 */
[----:B--2---:R-:W-:Y:S01]  /*1f80*/  USHF.L.U32 UR35, UR35, 0x7, URZ ;  /* 0x0000000723237899 */ /* 0x004fe2000800063f */
[----:B------:R-:W1:Y:S02]  /*1f90*/  FENCE.VIEW.ASYNC.S ;  /* 0x00000000000073c6 */ /* 0x000e640000000000 */
[----:B-1----:R1:W2:Y:S01]  /*1fa0*/  @!UP0 SYNCS.EXCH.64 URZ, [UR60+0x18000], UR4 ;  /* 0x018000043c3f85b2 */ /* 0x0022a20008000100 */
[----:B------:R-:W-:Y:S01]  /*1fb0*/  CS2R R150, SRZ ;  /* 0x0000000000967805 */ /* 0x000fe2000001ff00 */
[----:B------:R-:W-:Y:S07]  /*1fc0*/  @!P2 BRA `(.L_x_47) ;  /* 0x000000200030a947 */ /* 0x000fee0003800000 */
[----:B------:R1:W-:Y:S01]  /*1fd0*/  STL [R1], RZ ;  /* 0x000000ff01007387 */ /* 0x0003e20000100800 */
[----:B------:R-:W-:Y:S01]  /*1fe0*/  USHF.R.U32.HI UR7, URZ, 0x4, UR60 ;  /* 0x000000043f077899 */ /* 0x000fe2000801163c */
[----:B------:R-:W-:Y:S01]  /*1ff0*/  CS2R R24, SRZ ;  /* 0x0000000000187805 */ /* 0x000fe2000001ff00 */
[----:B------:R-:W-:Y:S01]  /*2000*/  UIADD3 UR6, UR60, 0x10000, URZ ;  /* 0x000100003c067890 */ /* 0x000fe2000fffe03f */
[----:B------:R1:W-:Y:S01]  /*2010*/  STL [R1+0x4], RZ ;  /* 0x000004ff01007387 */ /* 0x0003e20000100800 */
[----:B------:R-:W-:Y:S01]  /*2020*/  USGXT.U32 UR7, UR7, 0xe ;  /* 0x0000000e0707789a */ /* 0x000fe20008000000 */
[----:B------:R-:W-:Y:S01]  /*2030*/  CS2R R26, SRZ ;  /* 0x00000000001a7805 */ /* 0x000fe2000001ff00 */
[----:B------:R-:W-:Y:S01]  /*2040*/  USHF.R.U32.HI UR61, URZ, 0x4, UR6 ;  /* 0x000000043f3d7899 */ /* 0x000fe20008011606 */
[----:B------:R2:W-:Y:S01]  /*2050*/  STL [R1+0x8], RZ ;  /* 0x000008ff01007387 */ /* 0x0005e20000100800 */
[----:B------:R-:W-:Y:S01]  /*2060*/  UIADD3 UR6, UP0, UR7, 0x4000080, URZ ;  /* 0x0400008007067890 */ /* 0x000fe2000ff1e03f */
[----:B------:R-:W-:Y:S01]  /*2070*/  CS2R R28, SRZ ;  /* 0x00000000001c7805 */ /* 0x000fe2000001ff00 */
[----:B------:R-:W-:Y:S01]  /*2080*/  USGXT.U32 UR61, UR61, 0xe ;  /* 0x0000000e3d3d789a */ /* 0x000fe20008000000 */
[----:B------:R2:W-:Y:S01]  /*2090*/  STL [R1+0xc], RZ ;  /* 0x00000cff01007387 */ /* 0x0005e20000100800 */
[----:B-1----:R-:W-:Y:S01]  /*20a0*/  UMOV UR5, URZ ;  /* 0x0000003f00057c82 */ /* 0x002fe20008000000 */
[----:B------:R-:W-:Y:S01]  /*20b0*/  UMOV UR4, URZ ;  /* 0x0000003f00047c82 */ /* 0x000fe20008000000 */
[----:B------:R-:W-:Y:S01]  /*20c0*/  UIADD3.X UR9, UR5, 0x40000040, URZ, UP0, !UPT ;  /* 0x4000004005097890 */ /* 0x000fe200087fe43f */
[----:B------:R1:W-:Y:S01]  /*20d0*/  STL [R1+0x10], RZ ;  /* 0x000010ff01007387 */ /* 0x0003e20000100800 */
[----:B------:R-:W-:Y:S01]  /*20e0*/  UIADD3 UR8, UP0, UR61, 0x2, URZ ;  /* 0x000000023d087890 */ /* 0x000fe2000ff1e03f */
[----:B------:R-:W-:-:S02]  /*20f0*/  CS2R R30, SRZ ;  /* 0x00000000001e7805 */ /* 0x000fc4000001ff00 */
[----:B------:R-:W-:Y:S01]  /*2100*/  CS2R R32, SRZ ;  /* 0x0000000000207805 */ /* 0x000fe2000001ff00 */
[----:B------:R1:W-:Y:S01]  /*2110*/  STL [R1+0x14], RZ ;  /* 0x000014ff01007387 */ /* 0x0003e20000100800 */
[----:B------:R-:W-:Y:S01]  /*2120*/  UIADD3.X UR5, UR4, 0x40000040, URZ, UP0, !UPT ;  /* 0x4000004004057890 */ /* 0x000fe200087fe43f */
        /* <DEDUP_REMOVED lines=52> */
[----:B------:R-:W-:Y:S01]  /*2470*/  CS2R R112, SRZ ;  /* 0x0000000000707805 */ /* 0x000fe2000001ff00 */
[----:B------:R-:W-:Y:S01]  /*2480*/  ULOP3.LUT UR42, UR7, 0x4000000, URZ, 0xfc, !UPT ;  /* 0x04000000072a7892 */ /* 0x000fe2000f8efc3f */
[----:B------:R1:W-:Y:S01]  /*2490*/  STL [R1+0x4c], RZ ;  /* 0x00004cff01007387 */ /* 0x0003e20000100800 */
[----:B------:R-:W-:Y:S02]  /*24a0*/  CS2R R114, SRZ ;  /* 0x0000000000727805 */ /* 0x000fe4000001ff00 */
[----:B------:R-:W-:-:S02]  /*24b0*/  CS2R R116, SRZ ;  /* 0x0000000000747805 */ /* 0x000fc4000001ff00 */
[----:B------:R-:W-:Y:S01]  /*24c0*/  CS2R R118, SRZ ;  /* 0x0000000000767805 */ /* 0x000fe2000001ff00 */
[----:B------:R1:W-:Y:S01]  /*24d0*/  STL [R1+0x50], RZ ;  /* 0x000050ff01007387 */ /* 0x0003e20000100800 */
[----:B------:R-:W-:Y:S01]  /*24e0*/  UMOV UR4, UR8 ;  /* 0x0000000800047c82 */ /* 0x000fe20008000000 */
        /* <DEDUP_REMOVED lines=21> */
[----:B------:R-:W-:Y:S01]  /*2640*/  UMOV UR7, UR9 ;  /* 0x0000000900077c82 */ /* 0x000fe20008000000 */
[----:B------:R1:W-:Y:S01]  /*2650*/  STL [R1+0x68], RZ ;  /* 0x000068ff01007387 */ /* 0x0003e20000100800 */
[----:B------:R-:W-:Y:S02]  /*2660*/  UIADD3.64 UR36, UR4, 0x1fe, URZ ;  /* 0x000001fe04247897 */ /* 0x000fe4000fffe03f */
[----:B------:R-:W-:Y:S01]  /*2670*/  UIADD3.64 UR32, UR4, 0x200, URZ ;  /* 0x0000020004207897 */ /* 0x000fe2000fffe03f */
[----:B------:R1:W-:Y:S01]  /*2680*/  STL [R1+0x6c], RZ ;  /* 0x00006cff01007387 */ /* 0x0003e20000100800 */
[----:B------:R-:W-:-:S02]  /*2690*/  UIADD3.64 UR10, UR6, 0x80, URZ ;  /* 0x00000080060a7897 */ /* 0x000fc4000fffe03f */
[----:B------:R-:W-:Y:S01]  /*26a0*/  UIADD3.64 UR14, UR6, 0x100, URZ ;  /* 0x00000100060e7897 */ /* 0x000fe2000fffe03f */
[----:B------:R1:W-:Y:S01]  /*26b0*/  STL [R1+0x70], RZ ;  /* 0x000070ff01007387 */ /* 0x0003e20000100800 */
[----:B------:R-:W-:Y:S02]  /*26c0*/  UIADD3.64 UR18, UR6, 0x180, URZ ;  /* 0x0000018006127897 */ /* 0x000fe4000fffe03f */
[----:B------:R-:W-:Y:S01]  /*26d0*/  UIADD3.64 UR22, UR6, 0x200, URZ ;  /* 0x0000020006167897 */ /* 0x000fe2000fffe03f */
        /* <DEDUP_REMOVED lines=22> */
[----:B------:R-:W-:Y:S01]  /*2840*/  UMOV UR39, URZ ;  /* 0x0000003f00277c82 */ /* 0x000fe20008000000 */
[----:B------:R-:W-:-:S02]  /*2850*/  UMOV UR43, 0x40000040 ;  /* 0x40000040002b7882 */ /* 0x000fc40000000000 */
        /* <DEDUP_REMOVED lines=90> */
[----:B--2---:R1:W-:Y:S02]  /*2e00*/  STL [R1+0x1fc], RZ ;  /* 0x0001fcff01007387 */ /* 0x0043e40000100800 */
.L_x_49:
[----:B------:R-:W-:Y:S02]  /*2e10*/  ELECT P0, URZ, PT ;  /* 0x00000000003f782f */ /* 0x000fe40003800000 */
[----:B------:R-:W-:Y:S01]  /*2e20*/  LOP3.LUT R2, R18, 0x1, RZ, 0xc0, !PT ;  /* 0x0000000112027812 */ /* 0x000fe200078ec0ff */
[----:B------:R-:W-:Y:S01]  /*2e30*/  BAR.SYNC.DEFER_BLOCKING 0x0 ;  /* 0x0000000000007b1d */ /* 0x000fe20000010000 */
[----:B------:R-:W-:Y:S02]  /*2e40*/  R2UR UR33, R8 ;  /* 0x00000000082172ca */ /* 0x000fe400000e0000 */
[----:B------:R-:W-:Y:S02]  /*2e50*/  ELECT P2, URZ, PT ;  /* 0x00000000003f782f */ /* 0x000fe40003840000 */
[----:B------:R-:W-:Y:S02]  /*2e60*/  ISETP.LT.U32.AND P0, PT, R10, 0x40, P0 ;  /* 0x000000400a00780c */ /* 0x000fe40000701070 */
[----:B------:R-:W-:-:S02]  /*2e70*/  R2UR UR34, R2 ;  /* 0x00000000022272ca */ /* 0x000fc400000e0000 */
[----:B------:R-:W-:Y:S02]  /*2e80*/  LEA R2, R2, UR60, 0xe ;  /* 0x0000003c02027c11 */ /* 0x000fe4000f8e70ff */
[----:B------:R-:W-:Y:S02]  /*2e90*/  R2UR UR36, R7 ;  /* 0x00000000072472ca */ /* 0x000fe400000e0000 */
[----:B------:R-:W-:Y:S02]  /*2ea0*/  R2UR UR38, R9 ;  /* 0x00000000092672ca */ /* 0x000fe400000e0000 */
[----:B------:R-:W-:Y:S02]  /*2eb0*/  R2UR UR40, R6 ;  /* 0x00000000062872ca */ /* 0x000fe400000e0000 */
[----:B------:R-:W-:Y:S01]  /*2ec0*/  R2UR UR46, R19 ;  /* 0x00000000132e72ca */ /* 0x000fe200000e0000 */
[----:B------:R-:W-:Y:S01]  /*2ed0*/  @P0 VIADD R2, R2, 0x10000 ;  /* 0x0001000002020836 */ /* 0x000fe20000000000 */
[----:B------:R-:W-:Y:S01]  /*2ee0*/  VOTEU.ANY UP0, P0 ;  /* 0x00000000003f7886 */ /* 0x000fe20000000100 */
[----:B------:R-:W-:-:S03]  /*2ef0*/  ULEA UR34, UR34, UR39, 0x6 ;  /* 0x0000002722227291 */ /* 0x000fc6000f8e303f */
[----:B------:R-:W-:Y:S01]  /*2f00*/  @P0 R2UR UR32, R2 ;  /* 0x00000000022002ca */ /* 0x000fe200000e0000 */
[----:B------:R-:W-:Y:S01]  /*2f10*/  IMAD.U32 R2, RZ, RZ, UR33 ;  /* 0x00000021ff027e24 */ /* 0x000fe2000f8e00ff */
[----:B------:R-:W-:Y:S01]  /*2f20*/  UIADD3 UR33, UR60, 0x18000, URZ ;  /* 0x000180003c217890 */ /* 0x000fe2000fffe03f */
[----:B------:R-:W-:-:S03]  /*2f30*/  IMAD.U32 R3, RZ, RZ, UR36 ;  /* 0x00000024ff037e24 */ /* 0x000fc6000f8e00ff */
[----:B------:R-:W-:Y:S01]  /*2f40*/  @P0 R2UR UR36, R2 ;  /* 0x00000000022402ca */ /* 0x000fe200000e0000 */
[----:B------:R-:W-:Y:S01]  /*2f50*/  IMAD.U32 R2, RZ, RZ, UR38 ;  /* 0x00000026ff027e24 */ /* 0x000fe2000f8e00ff */
[----:B------:R-:W-:Y:S01]  /*2f60*/  @P0 R2UR UR37, R3 ;  /* 0x00000000032502ca */ /* 0x000fe200000e0000 */
[----:B------:R-:W-:-:S03]  /*2f70*/  IMAD.U32 R3, RZ, RZ, UR40 ;  /* 0x00000028ff037e24 */ /* 0x000fc6000f8e00ff */
[----:B------:R-:W-:Y:S01]  /*2f80*/  @P2 R2UR UR40, R2 ;  /* 0x00000000022822ca */ /* 0x000fe200000e0000 */
[----:B------:R-:W-:Y:S01]  /*2f90*/  @!P1 IMAD.MOV.U32 R2, RZ, RZ, 0x18000 ;  /* 0x00018000ff029424 */ /* 0x000fe200078e00ff */
[----:B------:R-:W-:-:S03]  /*2fa0*/  @P2 R2UR UR41, R3 ;  /* 0x00000000032922ca */ /* 0x000fc600000e0000 */
[----:B------:R2:W-:Y:S01]  /*2fb0*/  @!P1 SYNCS.ARRIVE.TRANS64 RZ, [UR60+0x18000], R2 ;  /* 0x01800002ffff99a7 */ /* 0x0005e2000800003c */
[----:B------:R-:W-:Y:S01]  /*2fc0*/  BAR.SYNC.DEFER_BLOCKING 0x0 ;  /* 0x0000000000007b1d */ /* 0x000fe20000010000 */
[----:B--2---:R-:W-:-:S04]  /*2fd0*/  LOP3.LUT R2, R18, 0x3, RZ, 0xc0, !PT ;  /* 0x0000000312027812 */ /* 0x004fc800078ec0ff */
[----:B------:R-:W-:Y:S02]  /*2fe0*/  R2UR UR38, R2 ;  /* 0x00000000022672ca */ /* 0x000fe400000e0000 */
[----:B------:R-:W-:Y:S01]  /*2ff0*/  SHF.L.U32 R2, R0, 0x1f, RZ ;  /* 0x0000001f00027819 */ /* 0x000fe200000006ff */
[----:B------:R2:W-:Y:S01]  /*3000*/  @UP0 UTMALDG.2D [UR32], [UR36] ;  /* 0x00000020240005b4 */ /* 0x0005e20008008000 */
[----:B-----5:R5:W-:Y:S06]  /*3010*/  MEMBAR.ALL.CTA ;  /* 0x0000000000007992 */ /* 0x020bec0000008000 */
[----:B-----5:R-:W5:Y:S03]  /*3020*/  FENCE.VIEW.ASYNC.S ;  /* 0x00000000000073c6 */ /* 0x020f660000000000 */
[----:B--2---:R-:W-:-:S02]  /*3030*/  ULEA UR36, UR38, UR60, 0xe ;  /* 0x0000003c26247291 */ /* 0x004fc4000f8e703f */
[----:B------:R-:W-:Y:S01]  /*3040*/  ULEA UR38, UR38, UR46, 0x6 ;  /* 0x0000002e26267291 */ /* 0x000fe2000f8e303f */
[----:B------:R-:W-:Y:S01]  /*3050*/  UMOV UR37, UR33 ;  /* 0x0000002100257c82 */ /* 0x000fe20008000000 */
[----:B-----5:R-:W-:Y:S07]  /*3060*/  BAR.SYNC.DEFER_BLOCKING 0x0 ;  /* 0x0000000000007b1d */ /* 0x020fee0000010000 */
[----:B------:R2:W-:Y:S01]  /*3070*/  UTMALDG.2D [UR36], [UR40] ;  /* 0x00000024280075b4 */ /* 0x0005e20008008000 */
[----:B------:R-:W-:Y:S06]  /*3080*/  BAR.SYNC.DEFER_BLOCKING 0x0 ;  /* 0x0000000000007b1d */ /* 0x000fec0000010000 */
[----:B------:R-:W5:Y:S02]  /*3090*/  SYNCS.PHASECHK.TRANS64.TRYWAIT P0, [UR60+0x18000], R2 ;  /* 0x01800002ff0075a7 */ /* 0x000f64000800017c */
[----:B--2--5:R-:W-:Y:S05]  /*30a0*/  @!P0 BRA `(.L_x_48) ;  /* 0x00000024004c8947 */ /* 0x024fea0003800000 */
.L_x_50:
[----:B------:R-:W-:Y:S04]  /*30b0*/  STL [R1+0x270], R164 ;  /* 0x000270a401007387 */ /* 0x000fe80000100800 */
[----:B------:R-:W-:Y:S04]  /*30c0*/  STL.64 [R1+0x268], R150 ;  /* 0x0002689601007387 */ /* 0x000fe80000100a00 */
        /* <DEDUP_REMOVED lines=12> */
[----:B------:R2:W-:Y:S04]  /*3190*/  STL.64 [R1+0x200], R124 ;  /* 0x0002007c01007387 */ /* 0x0005e80000100a00 */
[----:B--2---:R-:W2:Y:S04]  /*31a0*/  LDL.LU.64 R124, [R1] ;  /* 0x00000000017c7983 */ /* 0x004ea80000300a00 */
[----:B------:R-:W2:Y:S04]  /*31b0*/  LDL.LU.64 R126, [R1+0x8] ;  /* 0x00000800017e7983 */ /* 0x000ea80000300a00 */
        /* <DEDUP_REMOVED lines=61> */
[----:B------:R-:W2:Y:S01]  /*3590*/  LDL.LU.64 R250, [R1+0x1f8] ;  /* 0x0001f80001fa7983 */ /* 0x000ea20000300a00 */
[----:B------:R-:W-:Y:S01]  /*35a0*/  UMOV UR40, UR61 ;  /* 0x0000003d00287c82 */ /* 0x000fe20008000000 */
[----:B------:R-:W-:Y:S01]  /*35b0*/  UMOV UR41, 0x40000040 ;  /* 0x4000004000297882 */ /* 0x000fe20000000000 */
[----:B------:R-:W-:Y:S01]  /*35c0*/  UIADD3.64 UR36, UR4, 0x1fe, URZ ;  /* 0x000001fe04247897 */ /* 0x000fe2000fffe03f */
[----:B------:R-:W-:-:S02]  /*35d0*/  MOV R3, UR39 ;  /* 0x0000002700037c02 */ /* 0x000fc40008000f00 */
[----:B------:R-:W-:Y:S02]  /*35e0*/  MOV R5, UR57 ;  /* 0x0000003900057c02 */ /* 0x000fe40008000f00 */
[----:B---3--:R-:W-:Y:S02]  /*35f0*/  MOV R4, UR56 ;  /* 0x0000003800047c02 */ /* 0x008fe40008000f00 */
[----:B------:R-:W-:Y:S01]  /*3600*/  MOV R2, UR35 ;  /* 0x0000002300027c02 */ /* 0x000fe20008000f00 */
[----:B--2---:R-:W-:-:S06]  /*3610*/  WARPGROUP.ARRIVE ;  /* 0x00000000000079c5 */ /* 0x004fcc0000000000 */
[----:B------:R-:W-:Y:S03]  /*3620*/  HGMMA.64x256x16.F32.BF16 R124, gdesc[UR40].tnspB, R124, gsb0 ;  /* 0x43e00000287c79f0 */ /* 0x000fe6000800187c */
[----:B------:R-:W-:Y:S02]  /*3630*/  WARPGROUP.DEPBAR.LE gsb0, 0x0 ;  /* 0x00008000000079c5 */ /* 0x000fe40000010000 */
[----:B------:R-:W-:-:S15]  /*3640*/  WARPGROUP.ARRIVE ;  /* 0x00000000000079c5 */ /* 0x000fde0000000000 */
[----:B------:R-:W-:-:S08]  /*3650*/  NOP ;  /* 0x0000000000007918 */ /* 0x000fd00000000000 */
        /* <DEDUP_REMOVED lines=26> */
[----:B------:R-:W-:Y:S04]  /*3800*/  STL.64 [R1], R124 ;  /* 0x0000007c01007387 */ /* 0x000fe80000100a00 */
        /* <DEDUP_REMOVED lines=63> */
[----:B--2---:R3:W5:Y:S04]  /*3c00*/  LDL.LU R164, [R1+0x270] ;  /* 0x0002700001a47983 */ /* 0x0047680000300800 */
        /* <DEDUP_REMOVED lines=15> */
[----:B------:R-:W-:Y:S01]  /*3d00*/  UMOV UR39, UR43 ;  /* 0x0000002b00277c82 */ /* 0x000fe20008000000 */
[----:B------:R-:W-:Y:S01]  /*3d10*/  UIADD3.64 UR56, UR4, 0x200, URZ ;  /* 0x0000020004387897 */ /* 0x000fe2000fffe03f */
[----:B------:R-:W-:Y:S01]  /*3d20*/  LOP3.LUT R0, R0, 0x1, RZ, 0x3c, !PT ;  /* 0x0000000100007812 */ /* 0x000fe200078e3cff */
[----:B------:R-:W-:Y:S01]  /*3d30*/  UMOV UR58, UR6 ;  /* 0x00000006003a7c82 */ /* 0x000fe20008000000 */
[----:B------:R-:W-:Y:S01]  /*3d40*/  UMOV UR59, UR7 ;  /* 0x00000007003b7c82 */ /* 0x000fe20008000000 */
[----:B------:R-:W-:Y:S01]  /*3d50*/  UIADD3.64 UR32, UR4, 0x204, URZ ;  /* 0x0000020404207897 */ /* 0x000fe2000fffe03f */
[----:B------:R-:W-:Y:S01]  /*3d60*/  UMOV UR34, UR14 ;  /* 0x0000000e00227c82 */ /* 0x000fe20008000000 */
[----:B------:R-:W-:Y:S01]  /*3d70*/  UMOV UR35, UR15 ;  /* 0x0000000f00237c82 */ /* 0x000fe20008000000 */
[----:B------:R-:W-:Y:S01]  /*3d80*/  UMOV UR46, UR18 ;  /* 0x00000012002e7c82 */ /* 0x000fe20008000000 */
[----:B------:R-:W-:Y:S01]  /*3d90*/  UMOV UR47, UR19 ;  /* 0x00000013002f7c82 */ /* 0x000fe20008000000 */
[----:B------:R-:W-:Y:S01]  /*3da0*/  UMOV UR50, UR22 ;  /* 0x0000001600327c82 */ /* 0x000fe20008000000 */
[----:B------:R-:W-:Y:S01]  /*3db0*/  UMOV UR51, UR23 ;  /* 0x0000001700337c82 */ /* 0x000fe20008000000 */
[----:B------:R-:W-:Y:S01]  /*3dc0*/  UMOV UR54, UR26 ;  /* 0x0000001a00367c82 */ /* 0x000fe20008000000 */
[----:B------:R-:W-:Y:S01]  /*3dd0*/  UMOV UR55, UR27 ;  /* 0x0000001b00377c82 */ /* 0x000fe20008000000 */
[----:B--2---:R-:W-:-:S06]  /*3de0*/  WARPGROUP.ARRIVE ;  /* 0x00000000000079c5 */ /* 0x004fcc0000000000 */
[----:B------:R-:W-:Y:S01]  /*3df0*/  HGMMA.64x256x16.F32.BF16 R24, gdesc[UR36].tnspB, R24, gsb0 ;  /* 0x43e00000241879f0 */ /* 0x000fe20008001818 */
[----:B------:R-:W-:Y:S01]  /*3e00*/  UIADD3.64 UR36, UR4, 0x202, URZ ;  /* 0x0000020204247897 */ /* 0x000fe2000fffe03f */
[----:B------:R-:W-:Y:S01]  /*3e10*/  UMOV UR38, UR10 ;  /* 0x0000000a00267c82 */ /* 0x000fe20008000000 */
[----:B------:R-:W-:Y:S01]  /*3e20*/  UMOV UR39, UR11 ;  /* 0x0000000b00277c82 */ /* 0x000fe20008000000 */
[----:B------:R-:W-:Y:S02]  /*3e30*/  WARPGROUP.DEPBAR.LE gsb0, 0x0 ;  /* 0x00008000000079c5 */ /* 0x000fe40000010000 */
[----:B------:R-:W-:-:S15]  /*3e40*/  WARPGROUP.ARRIVE ;  /* 0x00000000000079c5 */ /* 0x000fde0000000000 */
[----:B------:R-:W-:-:S07]  /*3e50*/  NOP ;  /* 0x0000000000007918 */ /* 0x000fce0000000000 */
[----:B------:R-:W-:Y:S01]  /*3e60*/  HGMMA.64x256x16.F32.BF16 R24, gdesc[UR56].tnspB, R24, gsb0 ;  /* 0x43e00000381879f0 */ /* 0x000fe20008001818 */
[----:B------:R-:W-:Y:S01]  /*3e70*/  R2UR UR57, R5 ;  /* 0x00000000053972ca */ /* 0x000fe200000e0000 */
[----:B------:R-:W-:Y:S01]  /*3e80*/  UMOV UR58, UR30 ;  /* 0x0000001e003a7c82 */ /* 0x000fe20008000000 */
[----:B------:R-:W-:Y:S01]  /*3e90*/  R2UR UR56, R4 ;  /* 0x00000000043872ca */ /* 0x000fe200000e0000 */
[----:B------:R-:W-:Y:S01]  /*3ea0*/  UMOV UR59, UR31 ;  /* 0x0000001f003b7c82 */ /* 0x000fe20008000000 */
[----:B------:R-:W-:Y:S02]  /*3eb0*/  WARPGROUP.DEPBAR.LE gsb0, 0x0 ;  /* 0x00008000000079c5 */ /* 0x000fe40000010000 */
[----:B------:R-:W-:-:S15]  /*3ec0*/  WARPGROUP.ARRIVE ;  /* 0x00000000000079c5 */ /* 0x000fde0000000000 */
[----:B------:R-:W-:-:S06]  /*3ed0*/  NOP ;  /* 0x0000000000007918 */ /* 0x000fcc0000000000 */
[----:B------:R-:W-:Y:S01]  /*3ee0*/  HGMMA.64x256x16.F32.BF16 R24, gdesc[UR36].tnspB, R24, gsb0 ;  /* 0x43e00000241879f0 */ /* 0x000fe20008001818 */
[----:B------:R-:W-:-:S13]  /*3ef0*/  R2UR UR39, R3 ;  /* 0x00000000032772ca */ /* 0x000fda00000e0000 */
[----:B------:R-:W-:Y:S01]  /*3f00*/  UIADD3 UR39, UR39, 0x80, URZ ;  /* 0x0000008027277890 */ /* 0x000fe2000fffe03f */
[----:B------:R-:W-:Y:S02]  /*3f10*/  WARPGROUP.DEPBAR.LE gsb0, 0x0 ;  /* 0x00008000000079c5 */ /* 0x000fe40000010000 */
[----:B------:R-:W-:-:S11]  /*3f20*/  WARPGROUP.ARRIVE ;  /* 0x00000000000079c5 */ /* 0x000fd60000000000 */
[----:B------:R-:W-:Y:S01]  /*3f30*/  HGMMA.64x256x16.F32.BF16 R24, gdesc[UR32].tnspB, R24, gsb0 ;  /* 0x43e00000201879f0 */ /* 0x000fe20008001818 */
[----:B------:R-:W-:Y:S02]  /*3f40*/  R2UR UR35, R2 ;  /* 0x00000000022372ca */ /* 0x000fe400000e0000 */
[----:B------:R-:W2:Y:S02]  /*3f50*/  LDC R2, c[0x0][0x230] ;  /* 0x00008c00ff027b82 */ /* 0x000ea40000000800 */
[----:B--2---:R-:W-:Y:S01]  /*3f60*/  ISETP.LE.AND P0, PT, R2, UR39, PT ;  /* 0x0000002702007c0c */ /* 0x004fe2000bf03270 */
[----:B------:R-:W-:Y:S02]  /*3f70*/  WARPGROUP.DEPBAR.LE gsb0, 0x0 ;  /* 0x00008000000079c5 */ /* 0x000fe40000010000 */
[----:B------:R-:W-:-:S15]  /*3f80*/  WARPGROUP.ARRIVE ;  /* 0x00000000000079c5 */ /* 0x000fde0000000000 */
[----:B------:R-:W-:-:S05]  /*3f90*/  NOP ;  /* 0x0000000000007918 */ /* 0x000fca0000000000 */
        /* <DEDUP_REMOVED lines=14> */
[----:B---3--:R-:W-:Y:S05]  /*4080*/  @!P0 BRA `(.L_x_49) ;  /* 0xffffffec00608947 */ /* 0x008fea000383ffff */
.L_x_47:
[----:B------:R3:W-:Y:S04]  /*4090*/  STL [R1+0x214], R146 ;  /* 0x0002149201007387 */ /* 0x0007e80000100800 */
[----:B------:R-:W4:Y:S01]  /*40a0*/  LDL.LU R8, [R1] ;  /* 0x0000000001087983 */ /* 0x000f220000300800 */
[----:B--2---:R-:W-:Y:S06]  /*40b0*/  BAR.SYNC.DEFER_BLOCKING 0x0 ;  /* 0x0000000000007b1d */ /* 0x004fec0000010000 */
[----:B---3--:R-:W4:Y:S04]  /*40c0*/  LDL.LU R146, [R1+0x4] ;  /* 0x0000040001927983 */ /* 0x008f280000300800 */
[----:B------:R2:W-:Y:S04]  /*40d0*/  STL [R1+0x210], R147 ;  /* 0x0002109301007387 */ /* 0x0005e80000100800 */
[----:B--2---:R-:W2:Y:S01]  /*40e0*/  LDL.LU R147, [R1+0xc] ;  /* 0x00000c0001937983 */ /* 0x004ea20000300800 */
[----:B------:R-:W-:Y:S01]  /*40f0*/  F2FP.BF16.F32.PACK_AB R24, R25, R24 ;  /* 0x000000181918723e */ /* 0x000fe200000010ff */
[----:B------:R-:W3:Y:S02]  /*4100*/  @!P1 SYNCS.CCTL.IV [UR60+0x18000] ;  /* 0x01800000ff0099b1 */ /* 0x000ee4000800003c */
[----:B------:R-:W2:Y:S04]  /*4110*/  LDL.LU R9, [R1+0x8] ;  /* 0x0000080001097983 */ /* 0x000ea80000300800 */
[----:B------:R1:W-:Y:S04]  /*4120*/  STL [R1+0x20c], R148 ;  /* 0x00020c9401007387 */ /* 0x0003e80000100800 */
[----:B-1----:R-:W3:Y:S04]  /*4130*/  LDL.LU R148, [R1+0x14] ;  /* 0x0000140001947983 */ /* 0x002ee80000300800 */
[----:B------:R-:W3:Y:S04]  /*4140*/  LDL.LU R10, [R1+0x10] ;  /* 0x00001000010a7983 */ /* 0x000ee80000300800 */
        /* <DEDUP_REMOVED lines=9> */
[----:B-----5:R-:W3:Y:S04]  /*41e0*/  LDL.LU R164, [R1+0x34] ;  /* 0x0000340001a47983 */ /* 0x020ee80000300800 */
[----:B------:R-:W3:Y:S04]  /*41f0*/  LDL.LU R6, [R1+0x30] ;  /* 0x0000300001067983 */ /* 0x000ee80000300800 */
        /* <DEDUP_REMOVED lines=113> */
[----:B------:R-:W3:Y:S01]  /*4910*/  LDL.LU R2, [R1+0x1f8] ;  /* 0x0001f80001027983 */ /* 0x000ee20000300800 */
[----:B----4-:R-:W-:-:S02]  /*4920*/  F2FP.BF16.F32.PACK_AB R8, R146, R8 ;  /* 0x000000089208723e */ /* 0x010fc400000010ff */
[----:B--2---:R-:W-:Y:S01]  /*4930*/  F2FP.BF16.F32.PACK_AB R9, R147, R9 ;  /* 0x000000099309723e */ /* 0x004fe200000010ff */
[----:B------:R-:W2:Y:S01]  /*4940*/  LDL.LU R146, [R1+0x214] ;  /* 0x0002140001927983 */ /* 0x000ea20000300800 */
[----:B---3--:R-:W-:Y:S02]  /*4950*/  F2FP.BF16.F32.PACK_AB R10, R148, R10 ;  /* 0x0000000a940a723e */ /* 0x008fe400000010ff */
[----:B------:R-:W-:Y:S01]  /*4960*/  F2FP.BF16.F32.PACK_AB R11, R149, R11 ;  /* 0x0000000b950b723e */ /* 0x000fe200000010ff */
[----:B------:R-:W2:Y:S01]  /*4970*/  LDL.LU R147, [R1+0x210] ;  /* 0x0002100001937983 */ /* 0x000ea20000300800 */
[----:B------:R-:W-:-:S03]  /*4980*/  F2FP.BF16.F32.PACK_AB R4, R150, R4 ;  /* 0x000000049604723e */ /* 0x000fc600000010ff */
[----:B------:R-:W3:Y:S01]  /*4990*/  LDL.LU R148, [R1+0x20c] ;  /* 0x00020c0001947983 */ /* 0x000ee20000300800 */
[----:B------:R-:W-:-:S03]  /*49a0*/  F2FP.BF16.F32.PACK_AB R5, R151, R5 ;  /* 0x000000059705723e */ /* 0x000fc600000010ff */
[----:B------:R-:W3:Y:S04]  /*49b0*/  LDL.LU R149, [R1+0x208] ;  /* 0x0002080001957983 */ /* 0x000ee80000300800 */
[----:B------:R-:W4:Y:S04]  /*49c0*/  LDL.LU R150, [R1+0x204] ;  /* 0x0002040001967983 */ /* 0x000f280000300800 */
[----:B------:R-:W4:Y:S01]  /*49d0*/  LDL.LU R151, [R1+0x200] ;  /* 0x0002000001977983 */ /* 0x000f220000300800 */
[----:B------:R-:W-:Y:S02]  /*49e0*/  F2FP.BF16.F32.PACK_AB R6, R164, R6 ;  /* 0x00000006a406723e */ /* 0x000fe400000010ff */
[----:B------:R-:W-:-:S02]  /*49f0*/  ELECT P0, URZ, PT ;  /* 0x00000000003f782f */ /* 0x000fc40003800000 */
[----:B------:R-:W-:Y:S01]  /*4a00*/  F2FP.BF16.F32.PACK_AB R13, R0, R13 ;  /* 0x0000000d000d723e */ /* 0x000fe200000010ff */
[----:B------:R-:W1:Y:S01]  /*4a10*/  S2R R164, SR_TID.X ;  /* 0x0000000000a47919 */ /* 0x000e620000002100 */
[----:B------:R-:W-:Y:S01]  /*4a20*/  F2FP.BF16.F32.PACK_AB R156, R156, R3 ;  /* 0x000000039c9c723e */ /* 0x000fe200000010ff */
[----:B------:R-:W-:Y:S01]  /*4a30*/  UMOV UR10, UR35 ;  /* 0x00000023000a7c82 */ /* 0x000fe20008000000 */
[----:B------:R-:W-:Y:S02]  /*4a40*/  F2FP.BF16.F32.PACK_AB R152, R246, R152 ;  /* 0x00000098f698723e */ /* 0x000fe400000010ff */
[----:B------:R-:W-:Y:S02]  /*4a50*/  F2FP.BF16.F32.PACK_AB R153, R245, R153 ;  /* 0x00000099f599723e */ /* 0x000fe400000010ff */
[----:B------:R-:W-:Y:S02]  /*4a60*/  F2FP.BF16.F32.PACK_AB R154, R244, R154 ;  /* 0x0000009af49a723e */ /* 0x000fe400000010ff */
[----:B------:R-:W-:-:S02]  /*4a70*/  F2FP.BF16.F32.PACK_AB R155, R243, R155 ;  /* 0x0000009bf39b723e */ /* 0x000fc400000010ff */
[----:B------:R-:W-:Y:S02]  /*4a80*/  F2FP.BF16.F32.PACK_AB R25, R27, R26 ;  /* 0x0000001a1b19723e */ /* 0x000fe400000010ff */
[----:B------:R-:W-:Y:S02]  /*4a90*/  F2FP.BF16.F32.PACK_AB R56, R57, R56 ;  /* 0x000000383938723e */ /* 0x000fe400000010ff */
        /* <DEDUP_REMOVED lines=8> */
[----:B------:R-:W-:Y:S01]  /*4b20*/  F2FP.BF16.F32.PACK_AB R120, R121, R120 ;  /* 0x000000787978723e */ /* 0x000fe200000010ff */
[----:B-1----:R-:W-:Y:S01]  /*4b30*/  IMAD.SHL.U32 R0, R164, 0x80, RZ ;  /* 0x00000080a4007824 */ /* 0x002fe200078e00ff */
[----:B------:R-:W-:Y:S01]  /*4b40*/  F2FP.BF16.F32.PACK_AB R173, R230, R173 ;  /* 0x000000ade6ad723e */ /* 0x000fe200000010ff */
[----:B------:R-:W-:Y:S01]  /*4b50*/  IMAD.SHL.U32 R3, R164, 0x10, RZ ;  /* 0x00000010a4037824 */ /* 0x000fe200078e00ff */
[----:B------:R-:W-:-:S02]  /*4b60*/  F2FP.BF16.F32.PACK_AB R90, R93, R92 ;  /* 0x0000005c5d5a723e */ /* 0x000fc400000010ff */
[----:B------:R-:W-:Y:S02]  /*4b70*/  LOP3.LUT R0, R0, 0x780, RZ, 0xc0, !PT ;  /* 0x0000078000007812 */ /* 0x000fe400078ec0ff */
[----:B------:R-:W-:Y:S02]  /*4b80*/  F2FP.BF16.F32.PACK_AB R91, R95, R94 ;  /* 0x0000005e5f5b723e */ /* 0x000fe400000010ff */
[----:B------:R-:W-:Y:S01]  /*4b90*/  LOP3.LUT R3, R0, 0x70, R3, 0xf8, !PT ;  /* 0x0000007000037812 */ /* 0x000fe200078ef803 */
[----:B------:R-:W-:Y:S01]  /*4ba0*/  IMAD.SHL.U32 R0, R164, 0x40, RZ ;  /* 0x00000040a4007824 */ /* 0x000fe200078e00ff */
[----:B------:R-:W-:Y:S02]  /*4bb0*/  F2FP.BF16.F32.PACK_AB R174, R229, R174 ;  /* 0x000000aee5ae723e */ /* 0x000fe400000010ff */
[----:B------:R-:W-:Y:S02]  /*4bc0*/  LOP3.LUT R3, R3, 0x10, R164, 0x78, !PT ;  /* 0x0000001003037812 */ /* 0x000fe400078e78a4 */
[----:B------:R-:W-:-:S02]  /*4bd0*/  F2FP.BF16.F32.PACK_AB R121, R123, R122 ;  /* 0x0000007a7b79723e */ /* 0x000fc400000010ff */
[----:B------:R-:W-:Y:S02]  /*4be0*/  LOP3.LUT R0, R3, 0x1800, R0, 0xf8, !PT ;  /* 0x0000180003007812 */ /* 0x000fe400078ef800 */
[----:B------:R-:W-:Y:S02]  /*4bf0*/  F2FP.BF16.F32.PACK_AB R175, R228, R175 ;  /* 0x000000afe4af723e */ /* 0x000fe400000010ff */
[----:B------:R-:W-:Y:S02]  /*4c00*/  LOP3.LUT R3, R0, 0x20, RZ, 0x3c, !PT ;  /* 0x0000002000037812 */ /* 0x000fe400078e3cff */
[----:B------:R-:W-:Y:S02]  /*4c10*/  F2FP.BF16.F32.PACK_AB R122, R125, R124 ;  /* 0x0000007c7d7a723e */ /* 0x000fe400000010ff */
[----:B------:R-:W-:Y:S01]  /*4c20*/  F2FP.BF16.F32.PACK_AB R123, R127, R126 ;  /* 0x0000007e7f7b723e */ /* 0x000fe200000010ff */
[----:B------:R-:W-:Y:S01]  /*4c30*/  VIADD R3, R3, UR60 ;  /* 0x0000003c03037c36 */ /* 0x000fe20008000000 */
[----:B------:R-:W-:-:S02]  /*4c40*/  F2FP.BF16.F32.PACK_AB R7, R19, R7 ;  /* 0x000000071307723e */ /* 0x000fc400000010ff */
[----:B------:R-:W-:Y:S01]  /*4c50*/  F2FP.BF16.F32.PACK_AB R157, R242, R157 ;  /* 0x0000009df29d723e */ /* 0x000fe200000010ff */
[----:B------:R-:W1:Y:S01]  /*4c60*/  S2R R19, SR_CTAID.Y ;  /* 0x0000000000137919 */ /* 0x000e620000002600 */
        /* <DEDUP_REMOVED lines=85> */
[----:B------:R-:W-:Y:S02]  /*51c0*/  R2UR UR4, R17 ;  /* 0x00000000110472ca */ /* 0x000fe400000e0000 */
[----:B------:R-:W-:Y:S02]  /*51d0*/  F2FP.BF16.F32.PACK_AB R198, R205, R198 ;  /* 0x000000c6cdc6723e */ /* 0x000fe400000010ff */
[----:B------:R-:W-:Y:S02]  /*51e0*/  R2UR UR5, R16 ;  /* 0x00000000100572ca */ /* 0x000fe400000e0000 */
[----:B------:R-:W-:Y:S02]  /*51f0*/  SHF.R.U32.HI R18, RZ, 0x5, R164 ;  /* 0x00000005ff127819 */ /* 0x000fe400000116a4 */
[----:B------:R-:W-:-:S02]  /*5200*/  F2FP.BF16.F32.PACK_AB R199, R204, R199 ;  /* 0x000000c7ccc7723e */ /* 0x000fc400000010ff */
[----:B------:R-:W-:-:S03]  /*5210*/  LOP3.LUT R18, R18, 0x3, RZ, 0xc0, !PT ;  /* 0x0000000312127812 */ /* 0x000fc600078ec0ff */
[----:B------:R-:W-:Y:S01]  /*5220*/  IMAD.U32 R16, RZ, RZ, UR4 ;  /* 0x00000004ff107e24 */ /* 0x000fe2000f8e00ff */
[----:B------:R-:W-:Y:S02]  /*5230*/  R2UR UR4, R18 ;  /* 0x00000000120472ca */ /* 0x000fe400000e0000 */
[----:B------:R-:W-:Y:S01]  /*5240*/  F2FP.BF16.F32.PACK_AB R200, R203, R200 ;  /* 0x000000c8cbc8723e */ /* 0x000fe200000010ff */
[----:B------:R-:W-:Y:S01]  /*5250*/  IMAD.U32 R17, RZ, RZ, UR5 ;  /* 0x00000005ff117e24 */ /* 0x000fe2000f8e00ff */
[----:B------:R-:W-:Y:S02]  /*5260*/  R2UR UR5, R19 ;  /* 0x00000000130572ca */ /* 0x000fe400000e0000 */
[----:B------:R-:W-:Y:S02]  /*5270*/  @P0 R2UR UR6, R16 ;  /* 0x00000000100602ca */ /* 0x000fe400000e0000 */
[----:B------:R-:W-:Y:S02]  /*5280*/  @P0 R2UR UR7, R17 ;  /* 0x00000000110702ca */ /* 0x000fe400000e0000 */
[----:B------:R-:W-:-:S03]  /*5290*/  F2FP.BF16.F32.PACK_AB R201, R202, R201 ;  /* 0x000000c9cac9723e */ /* 0x000fc600000010ff */
[----:B------:R-:W-:-:S04]  /*52a0*/  ULEA UR8, UR4, UR60, 0xe ;  /* 0x0000003c04087291 */ /* 0x000fc8000f8e703f */
[----:B------:R-:W-:Y:S01]  /*52b0*/  ULEA UR9, UR4, UR5, 0x6 ;  /* 0x0000000504097291 */ /* 0x000fe2000f8e303f */
[----:B------:R-:W-:Y:S02]  /*52c0*/  F2FP.BF16.F32.PACK_AB R202, R167, R166 ;  /* 0x000000a6a7ca723e */ /* 0x000fe400000010ff */
[----:B------:R-:W-:Y:S01]  /*52d0*/  F2FP.BF16.F32.PACK_AB R203, R165, R2 ;  /* 0x00000002a5cb723e */ /* 0x000fe200000010ff */
[----:B------:R-:W-:-:S05]  /*52e0*/  VIADD R2, R0, UR60 ;  /* 0x0000003c00027c36 */ /* 0x000fca0008000000 */
[----:B------:R1:W-:Y:S01]  /*52f0*/  STSM.16.M88.4 [R2], R8 ;  /* 0x0000000802007844 */ /* 0x0003e20000000200 */
[----:B--2---:R-:W-:-:S03]  /*5300*/  F2FP.BF16.F32.PACK_AB R145, R147, R146 ;  /* 0x000000929391723e */ /* 0x004fc600000010ff */
[----:B------:R-:W-:Y:S04]  /*5310*/  STSM.16.M88.4 [R2+0x4000], R152 ;  /* 0x0040009802007844 */ /* 0x000fe80000000200 */
[----:B------:R-:W-:Y:S01]  /*5320*/  STSM.16.M88.4 [R2+0x8000], R172 ;  /* 0x008000ac02007844 */ /* 0x000fe20000000200 */
[----:B---3--:R-:W-:-:S03]  /*5330*/  F2FP.BF16.F32.PACK_AB R146, R149, R148 ;  /* 0x000000949592723e */ /* 0x008fc600000010ff */
[----:B------:R-:W-:Y:S04]  /*5340*/  STSM.16.M88.4 [R2+0xc000], R188 ;  /* 0x00c000bc02007844 */ /* 0x000fe80000000200 */
[----:B------:R-:W-:Y:S01]  /*5350*/  STSM.16.M88.4 [R2+0x2000], R24 ;  /* 0x0020001802007844 */ /* 0x000fe20000000200 */
[C---:B-1----:R-:W-:Y:S02]  /*5360*/  LOP3.LUT R8, R0.reuse, 0x40, RZ, 0x3c, !PT ;  /* 0x0000004000087812 */ /* 0x042fe400078e3cff */
[----:B------:R-:W-:Y:S01]  /*5370*/  LOP3.LUT R0, R0, 0x60, RZ, 0x3c, !PT ;  /* 0x0000006000007812 */ /* 0x000fe200078e3cff */
[----:B------:R-:W-:Y:S01]  /*5380*/  STSM.16.M88.4 [R2+0x6000], R56 ;  /* 0x0060003802007844 */ /* 0x000fe20000000200 */
[----:B----4-:R-:W-:Y:S01]  /*5390*/  F2FP.BF16.F32.PACK_AB R147, R151, R150 ;  /* 0x000000969793723e */ /* 0x010fe200000010ff */
[----:B------:R-:W-:-:S02]  /*53a0*/  VIADD R8, R8, UR60 ;  /* 0x0000003c08087c36 */ /* 0x000fc40008000000 */
[----:B------:R-:W-:Y:S01]  /*53b0*/  STSM.16.M88.4 [R2+0xa000], R88 ;  /* 0x00a0005802007844 */ /* 0x000fe20000000200 */
[----:B------:R-:W-:-:S03]  /*53c0*/  VIADD R0, R0, UR60 ;  /* 0x0000003c00007c36 */ /* 0x000fc60008000000 */
[----:B------:R-:W-:Y:S04]  /*53d0*/  STSM.16.M88.4 [R2+0xe000], R120 ;  /* 0x00e0007802007844 */ /* 0x000fe80000000200 */
[----:B------:R-:W-:Y:S04]  /*53e0*/  STSM.16.M88.4 [R3], R4 ;  /* 0x0000000403007844 */ /* 0x000fe80000000200 */
[----:B------:R-:W-:Y:S04]  /*53f0*/  STSM.16.M88.4 [R3+0x4000], R156 ;  /* 0x0040009c03007844 */ /* 0x000fe80000000200 */
[----:B------:R-:W-:Y:S04]  /*5400*/  STSM.16.M88.4 [R3+0x8000], R176 ;  /* 0x008000b003007844 */ /* 0x000fe80000000200 */
[----:B------:R-:W-:Y:S04]  /*5410*/  STSM.16.M88.4 [R3+0xc000], R192 ;  /* 0x00c000c003007844 */ /* 0x000fe80000000200 */
[----:B------:R-:W-:Y:S04]  /*5420*/  STSM.16.M88.4 [R3+0x2000], R32 ;  /* 0x0020002003007844 */ /* 0x000fe80000000200 */
[----:B------:R-:W-:Y:S04]  /*5430*/  STSM.16.M88.4 [R3+0x6000], R64 ;  /* 0x0060004003007844 */ /* 0x000fe80000000200 */
[----:B------:R-:W-:Y:S04]  /*5440*/  STSM.16.M88.4 [R3+0xa000], R96 ;  /* 0x00a0006003007844 */ /* 0x000fe80000000200 */
        /* <DEDUP_REMOVED lines=16> */
[----:B------:R-:W-:Y:S01]  /*5550*/  STSM.16.M88.4 [R0+0xe000], R144 ;  /* 0x00e0009000007844 */ /* 0x000fe20000000200 */
[----:B------:R1:W-:Y:S06]  /*5560*/  MEMBAR.ALL.CTA ;  /* 0x0000000000007992 */ /* 0x0003ec0000008000 */
[----:B-1----:R-:W1:Y:S02]  /*5570*/  FENCE.VIEW.ASYNC.S ;  /* 0x00000000000073c6 */ /* 0x002e640000000000 */
[----:B-1----:R-:W-:Y:S06]  /*5580*/  BAR.SYNC.DEFER_BLOCKING 0x0 ;  /* 0x0000000000007b1d */ /* 0x002fec0000010000 */
[----:B------:R1:W-:Y:S01]  /*5590*/  UTMASTG.2D [UR8], [UR6] ;  /* 0x00000008060073b5 */ /* 0x0003e20008008000 */
[----:B------:R0:W-:Y:S01]  /*55a0*/  UTMACMDFLUSH ;  /* 0x00000000000079b7 */ /* 0x0001e20000000000 */
[----:B------:R-:W-:-:S04]  /*55b0*/  DEPBAR.LE SB0, 0x0 ;  /* 0x000080000000791a */ /* 0x000fc80000000000 */
[----:B------:R-:W-:Y:S06]  /*55c0*/  BAR.SYNC.DEFER_BLOCKING 0x0 ;  /* 0x0000000000007b1d */ /* 0x000fec0000010000 */
[----:B-1----:R-:W-:Y:S05]  /*55d0*/  EXIT ;  /* 0x000000000000794d */ /* 0x002fea0003800000 */
.L_x_48:
[----:B------:R-:W2:Y:S02]  /*55e0*/  SYNCS.PHASECHK.TRANS64.TRYWAIT P0, [UR60+0x18000], R2 ;  /* 0x01800002ff0075a7 */ /* 0x000ea4000800017c */
[----:B--2---:R-:W-:Y:S05]  /*55f0*/  @!P0 BRA `(.L_x_48) ;  /* 0xfffffffc00f88947 */ /* 0x004fea000383ffff */
[----:B------:R-:W-:Y:S05]  /*5600*/  BRA `(.L_x_50) ;  /* 0xffffffd800a87947 */ /* 0x000fea000383ffff */
.L_x_51:
[----:B------:R-:W-:-:S00]  /*5610*/  BRA `(.L_x_51) ;  /* 0xfffffffc00fc7947 */ /* 0x000fc0000383ffff */
[----:B------:R-:W-:-:S00]  /*5620*/  NOP ;  /* 0x0000000000007918 */ /* 0x000fc00000000000 */
        /* <DEDUP_REMOVED lines=13> */
.L_x_52:


//--------------------- .nv.shared.gluon_wgmma    --------------------------
	.section	.nv.shared.gluon_wgmma,"aw",@nobits
	.sectionflags	@""
	.align	16
	.zero		1024


//--------------------- .nv.shared.reserved.0     --------------------------
	.section	.nv.shared.reserved.0,"aw",@nobits
	.weak		__nv_reservedSMEM_offset_0_alias
	.size		__nv_reservedSMEM_offset_0_alias, 0, 0
	.other		__nv_reservedSMEM_offset_0_alias,@"STO_CUDA_RESERVED_SHARED STV_DEFAULT"
__nv_reservedSMEM_offset_0_alias:
	.zero		0


//--------------------- .nv.constant0.gluon_wgmma --------------------------
	.section	.nv.constant0.gluon_wgmma,"a",@progbits
	.sectionflags	@""
	.align	4
.nv.constant0.gluon_wgmma:
	.zero		608


//--------------------- SYMBOLS --------------------------

	.type		.nv.reservedSmem.offset0,@object
	.size		.nv.reservedSmem.offset0,0x4
